//
// Generated by NVIDIA NVVM Compiler
//
// Compiler Build ID: CL-36424714
// Cuda compilation tools, release 13.0, V13.0.88
// Based on NVVM 20.0.0
//

.version 9.0
.target sm_100
.address_size 64

	// .globl	_Z5HGEMMPiS_P6__halfS1_S1_iiiii
// _ZZ5HGEMMPiS_P6__halfS1_S1_iiiiiE2As has been demoted
// _ZZ5HGEMMPiS_P6__halfS1_S1_iiiiiE2Bs has been demoted

.visible .entry _Z5HGEMMPiS_P6__halfS1_S1_iiiii(
	.param .u64 .ptr .align 1 _Z5HGEMMPiS_P6__halfS1_S1_iiiii_param_0,
	.param .u64 .ptr .align 1 _Z5HGEMMPiS_P6__halfS1_S1_iiiii_param_1,
	.param .u64 .ptr .align 1 _Z5HGEMMPiS_P6__halfS1_S1_iiiii_param_2,
	.param .u64 .ptr .align 1 _Z5HGEMMPiS_P6__halfS1_S1_iiiii_param_3,
	.param .u64 .ptr .align 1 _Z5HGEMMPiS_P6__halfS1_S1_iiiii_param_4,
	.param .u32 _Z5HGEMMPiS_P6__halfS1_S1_iiiii_param_5,
	.param .u32 _Z5HGEMMPiS_P6__halfS1_S1_iiiii_param_6,
	.param .u32 _Z5HGEMMPiS_P6__halfS1_S1_iiiii_param_7,
	.param .u32 _Z5HGEMMPiS_P6__halfS1_S1_iiiii_param_8,
	.param .u32 _Z5HGEMMPiS_P6__halfS1_S1_iiiii_param_9
)
{
	.reg .pred 	%p<40>;
	.reg .b16 	%rs<8>;
	.reg .b32 	%r<484>;
	.reg .b32 	%f<161>;
	.reg .b64 	%rd<101>;
	.reg .b64 	%fd<2>;
	// demoted variable
	.shared .align 2 .b8 _ZZ5HGEMMPiS_P6__halfS1_S1_iiiiiE2As[4608];
	// demoted variable
	.shared .align 2 .b8 _ZZ5HGEMMPiS_P6__halfS1_S1_iiiiiE2Bs[5120];
	ld.param.u64 	%rd7, [_Z5HGEMMPiS_P6__halfS1_S1_iiiii_param_0];
	mov.u32 	%r127, %ctaid.y;
	mov.f64 	%fd1, 0d0000000000000000;
	// begin inline asm
	{  cvt.rn.f16.f64 %rs2, %fd1;}

	// end inline asm
	cvta.to.global.u64 	%rd8, %rd7;
	mov.b32 	%r480, {%rs2, %rs2};
	mul.wide.u32 	%rd9, %r127, 4;
	add.s64 	%rd10, %rd8, %rd9;
	ld.global.u32 	%r471, [%rd10];
	ld.global.u32 	%r3, [%rd10+4];
	setp.ge.s32 	%p1, %r471, %r3;
	mov.u32 	%r481, %r480;
	mov.u32 	%r482, %r480;
	mov.u32 	%r483, %r480;
	@%p1 bra 	$L__BB0_43;
	ld.param.u32 	%r461, [_Z5HGEMMPiS_P6__halfS1_S1_iiiii_param_6];
	mov.u32 	%r128, %tid.x;
	shr.u32 	%r4, %r128, 3;
	mov.u32 	%r5, %ntid.x;
	shr.u32 	%r6, %r5, 3;
	shl.b32 	%r129, %r128, 3;
	and.b32  	%r130, %r129, 24;
	shl.b32 	%r131, %r128, 4;
	and.b32  	%r132, %r131, 112;
	mov.u32 	%r133, _ZZ5HGEMMPiS_P6__halfS1_S1_iiiiiE2As;
	add.s32 	%r134, %r133, %r132;
	mov.u32 	%r135, %ctaid.x;
	shl.b32 	%r136, %r135, 5;
	or.b32  	%r7, %r130, %r136;
	shr.u32 	%r137, %r128, 6;
	and.b32  	%r138, %r128, 32;
	shr.u32 	%r139, %r5, 2;
	max.u32 	%r140, %r139, 64;
	mad.lo.s32 	%r8, %r137, 2304, %r133;
	mad.lo.s32 	%r9, %r4, 144, %r134;
	mul.lo.s32 	%r141, %r6, 144;
	add.s32 	%r10, %r9, %r141;
	add.s32 	%r11, %r10, %r141;
	add.s32 	%r12, %r11, %r141;
	add.s32 	%r13, %r12, %r141;
	add.s32 	%r14, %r13, %r141;
	add.s32 	%r15, %r14, %r141;
	and.b32  	%r16, %r5, 56;
	mad.lo.s32 	%r17, %r16, 144, %r9;
	add.s32 	%r18, %r17, %r141;
	add.s32 	%r19, %r18, %r141;
	add.s32 	%r20, %r19, %r141;
	add.s32 	%r21, %r20, %r141;
	add.s32 	%r22, %r21, %r141;
	add.s32 	%r23, %r22, %r141;
	add.s32 	%r24, %r23, %r141;
	add.s32 	%r25, %r24, %r141;
	add.s32 	%r26, %r25, %r141;
	add.s32 	%r27, %r26, %r141;
	add.s32 	%r28, %r27, %r141;
	add.s32 	%r29, %r28, %r141;
	add.s32 	%r30, %r29, %r141;
	add.s32 	%r31, %r30, %r141;
	add.s32 	%r32, %r31, %r141;
	add.s32 	%r33, %r32, %r141;
	add.s32 	%r34, %r33, %r141;
	add.s32 	%r35, %r34, %r141;
	add.s32 	%r36, %r35, %r141;
	add.s32 	%r37, %r36, %r141;
	add.s32 	%r38, %r37, %r141;
	add.s32 	%r39, %r38, %r141;
	add.s32 	%r40, %r39, %r141;
	cvt.u16.u32 	%rs3, %r140;
	add.s16 	%rs4, %rs3, -1;
	cvt.u16.u32 	%rs5, %r139;
	div.u16 	%rs1, %rs4, %rs5;
	cvt.u32.u16 	%r142, %rs1;
	add.s32 	%r143, %r142, 1;
	and.b32  	%r41, %r143, 3;
	mov.u32 	%r144, _ZZ5HGEMMPiS_P6__halfS1_S1_iiiiiE2Bs;
	add.s32 	%r42, %r144, %r138;
	shr.u32 	%r43, %r128, 2;
	cvt.u16.u32 	%rs6, %r128;
	and.b16  	%rs7, %rs6, 3;
	mul.wide.u16 	%r145, %rs7, 16;
	mad.lo.s32 	%r146, %r43, 80, %r145;
	add.s32 	%r44, %r144, %r146;
	mul.lo.s32 	%r147, %r461, %r139;
	shl.b32 	%r45, %r147, 2;
	mov.u32 	%r481, %r480;
	mov.u32 	%r482, %r480;
	mov.u32 	%r483, %r480;
$L__BB0_2:
	ld.param.u64 	%rd98, [_Z5HGEMMPiS_P6__halfS1_S1_iiiii_param_2];
	ld.param.u64 	%rd97, [_Z5HGEMMPiS_P6__halfS1_S1_iiiii_param_1];
	setp.gt.u32 	%p2, %r5, 255;
	cvta.to.global.u64 	%rd11, %rd97;
	mul.wide.s32 	%rd12, %r471, 4;
	add.s64 	%rd13, %rd11, %rd12;
	ld.global.u32 	%r148, [%rd13];
	shl.b32 	%r51, %r148, 6;
	shl.b32 	%r149, %r471, 11;
	mov.u32 	%r150, %tid.x;
	shl.b32 	%r151, %r150, 3;
	and.b32  	%r152, %r151, 56;
	or.b32  	%r52, %r152, %r149;
	shl.b32 	%r153, %r4, 6;
	add.s32 	%r154, %r153, %r52;
	cvta.to.global.u64 	%rd1, %rd98;
	mul.wide.s32 	%rd14, %r154, 2;
	add.s64 	%rd15, %rd1, %rd14;
	ld.global.nc.v4.f32 	{%f1, %f2, %f3, %f4}, [%rd15];
	st.shared.v4.f32 	[%r9], {%f1, %f2, %f3, %f4};
	@%p2 bra 	$L__BB0_35;
	setp.gt.u32 	%p3, %r5, 127;
	add.s32 	%r53, %r4, %r6;
	shl.b32 	%r155, %r53, 6;
	add.s32 	%r156, %r155, %r52;
	mul.wide.s32 	%rd16, %r156, 2;
	add.s64 	%rd17, %rd1, %rd16;
	ld.global.nc.v4.f32 	{%f5, %f6, %f7, %f8}, [%rd17];
	st.shared.v4.f32 	[%r10], {%f5, %f6, %f7, %f8};
	@%p3 bra 	$L__BB0_35;
	setp.gt.u32 	%p4, %r5, 87;
	add.s32 	%r54, %r53, %r6;
	shl.b32 	%r157, %r54, 6;
	add.s32 	%r158, %r157, %r52;
	mul.wide.s32 	%rd18, %r158, 2;
	add.s64 	%rd19, %rd1, %rd18;
	ld.global.nc.v4.f32 	{%f9, %f10, %f11, %f12}, [%rd19];
	st.shared.v4.f32 	[%r11], {%f9, %f10, %f11, %f12};
	@%p4 bra 	$L__BB0_35;
	setp.gt.u32 	%p5, %r5, 63;
	add.s32 	%r55, %r54, %r6;
	shl.b32 	%r159, %r55, 6;
	add.s32 	%r160, %r159, %r52;
	mul.wide.s32 	%rd20, %r160, 2;
	add.s64 	%rd21, %rd1, %rd20;
	ld.global.nc.v4.f32 	{%f13, %f14, %f15, %f16}, [%rd21];
	st.shared.v4.f32 	[%r12], {%f13, %f14, %f15, %f16};
	@%p5 bra 	$L__BB0_35;
	setp.gt.u32 	%p6, %r5, 55;
	add.s32 	%r56, %r55, %r6;
	shl.b32 	%r161, %r56, 6;
	add.s32 	%r162, %r161, %r52;
	mul.wide.s32 	%rd22, %r162, 2;
	add.s64 	%rd23, %rd1, %rd22;
	ld.global.nc.v4.f32 	{%f17, %f18, %f19, %f20}, [%rd23];
	st.shared.v4.f32 	[%r13], {%f17, %f18, %f19, %f20};
	@%p6 bra 	$L__BB0_35;
	setp.gt.u32 	%p7, %r5, 47;
	add.s32 	%r57, %r56, %r6;
	shl.b32 	%r163, %r57, 6;
	add.s32 	%r164, %r163, %r52;
	mul.wide.s32 	%rd24, %r164, 2;
	add.s64 	%rd25, %rd1, %rd24;
	ld.global.nc.v4.f32 	{%f21, %f22, %f23, %f24}, [%rd25];
	st.shared.v4.f32 	[%r14], {%f21, %f22, %f23, %f24};
	@%p7 bra 	$L__BB0_35;
	setp.gt.u32 	%p8, %r5, 39;
	add.s32 	%r58, %r57, %r6;
	shl.b32 	%r165, %r58, 6;
	add.s32 	%r166, %r165, %r52;
	mul.wide.s32 	%rd26, %r166, 2;
	add.s64 	%rd27, %rd1, %rd26;
	ld.global.nc.v4.f32 	{%f25, %f26, %f27, %f28}, [%rd27];
	st.shared.v4.f32 	[%r15], {%f25, %f26, %f27, %f28};
	@%p8 bra 	$L__BB0_35;
	setp.gt.u32 	%p9, %r16, 31;
	add.s32 	%r167, %r58, %r6;
	shl.b32 	%r168, %r167, 6;
	add.s32 	%r169, %r168, %r52;
	mul.wide.s32 	%rd28, %r169, 2;
	add.s64 	%rd29, %rd1, %rd28;
	ld.global.nc.v4.f32 	{%f29, %f30, %f31, %f32}, [%rd29];
	mad.lo.s32 	%r170, %r6, 144, %r15;
	st.shared.v4.f32 	[%r170], {%f29, %f30, %f31, %f32};
	@%p9 bra 	$L__BB0_35;
	add.s32 	%r171, %r16, %r6;
	setp.gt.u32 	%p10, %r171, 31;
	add.s32 	%r59, %r4, %r16;
	shl.b32 	%r172, %r59, 6;
	add.s32 	%r173, %r172, %r52;
	mul.wide.s32 	%rd30, %r173, 2;
	add.s64 	%rd31, %rd1, %rd30;
	ld.global.nc.v4.f32 	{%f33, %f34, %f35, %f36}, [%rd31];
	st.shared.v4.f32 	[%r17], {%f33, %f34, %f35, %f36};
	@%p10 bra 	$L__BB0_35;
	add.s32 	%r60, %r171, %r6;
	setp.gt.u32 	%p11, %r60, 31;
	add.s32 	%r61, %r59, %r6;
	shl.b32 	%r175, %r61, 6;
	add.s32 	%r176, %r175, %r52;
	mul.wide.s32 	%rd32, %r176, 2;
	add.s64 	%rd33, %rd1, %rd32;
	ld.global.nc.v4.f32 	{%f37, %f38, %f39, %f40}, [%rd33];
	st.shared.v4.f32 	[%r18], {%f37, %f38, %f39, %f40};
	@%p11 bra 	$L__BB0_35;
	add.s32 	%r62, %r60, %r6;
	setp.gt.u32 	%p12, %r62, 31;
	add.s32 	%r63, %r61, %r6;
	shl.b32 	%r177, %r63, 6;
	add.s32 	%r178, %r177, %r52;
	mul.wide.s32 	%rd34, %r178, 2;
	add.s64 	%rd35, %rd1, %rd34;
	ld.global.nc.v4.f32 	{%f41, %f42, %f43, %f44}, [%rd35];
	st.shared.v4.f32 	[%r19], {%f41, %f42, %f43, %f44};
	@%p12 bra 	$L__BB0_35;
	add.s32 	%r64, %r62, %r6;
	setp.gt.u32 	%p13, %r64, 31;
	add.s32 	%r65, %r63, %r6;
	shl.b32 	%r179, %r65, 6;
	add.s32 	%r180, %r179, %r52;
	mul.wide.s32 	%rd36, %r180, 2;
	add.s64 	%rd37, %rd1, %rd36;
	ld.global.nc.v4.f32 	{%f45, %f46, %f47, %f48}, [%rd37];
	st.shared.v4.f32 	[%r20], {%f45, %f46, %f47, %f48};
	@%p13 bra 	$L__BB0_35;
	add.s32 	%r181, %r64, %r6;
	setp.gt.u32 	%p14, %r181, 31;
	add.s32 	%r66, %r65, %r6;
	shl.b32 	%r182, %r66, 6;
	add.s32 	%r183, %r182, %r52;
	mul.wide.s32 	%rd38, %r183, 2;
	add.s64 	%rd39, %rd1, %rd38;
	ld.global.nc.v4.f32 	{%f49, %f50, %f51, %f52}, [%rd39];
	st.shared.v4.f32 	[%r21], {%f49, %f50, %f51, %f52};
	@%p14 bra 	$L__BB0_35;
	add.s32 	%r185, %r181, %r6;
	setp.gt.u32 	%p15, %r185, 31;
	add.s32 	%r67, %r66, %r6;
	shl.b32 	%r186, %r67, 6;
	add.s32 	%r187, %r186, %r52;
	mul.wide.s32 	%rd40, %r187, 2;
	add.s64 	%rd41, %rd1, %rd40;
	ld.global.nc.v4.f32 	{%f53, %f54, %f55, %f56}, [%rd41];
	st.shared.v4.f32 	[%r22], {%f53, %f54, %f55, %f56};
	@%p15 bra 	$L__BB0_35;
	add.s32 	%r190, %r185, %r6;
	setp.gt.u32 	%p16, %r190, 31;
	add.s32 	%r68, %r67, %r6;
	shl.b32 	%r191, %r68, 6;
	add.s32 	%r192, %r191, %r52;
	mul.wide.s32 	%rd42, %r192, 2;
	add.s64 	%rd43, %rd1, %rd42;
	ld.global.nc.v4.f32 	{%f57, %f58, %f59, %f60}, [%rd43];
	st.shared.v4.f32 	[%r23], {%f57, %f58, %f59, %f60};
	@%p16 bra 	$L__BB0_35;
	add.s32 	%r196, %r190, %r6;
	setp.gt.u32 	%p17, %r196, 31;
	add.s32 	%r69, %r68, %r6;
	shl.b32 	%r197, %r69, 6;
	add.s32 	%r198, %r197, %r52;
	mul.wide.s32 	%rd44, %r198, 2;
	add.s64 	%rd45, %rd1, %rd44;
	ld.global.nc.v4.f32 	{%f61, %f62, %f63, %f64}, [%rd45];
	st.shared.v4.f32 	[%r24], {%f61, %f62, %f63, %f64};
	@%p17 bra 	$L__BB0_35;
	add.s32 	%r202, %r190, %r6;
	add.s32 	%r203, %r202, %r6;
	setp.gt.u32 	%p18, %r203, 31;
	add.s32 	%r70, %r69, %r6;
	shl.b32 	%r204, %r70, 6;
	add.s32 	%r205, %r204, %r52;
	mul.wide.s32 	%rd46, %r205, 2;
	add.s64 	%rd47, %rd1, %rd46;
	ld.global.nc.v4.f32 	{%f65, %f66, %f67, %f68}, [%rd47];
	st.shared.v4.f32 	[%r25], {%f65, %f66, %f67, %f68};
	@%p18 bra 	$L__BB0_35;
	add.s32 	%r209, %r190, %r6;
	add.s32 	%r210, %r209, %r6;
	add.s32 	%r211, %r210, %r6;
	setp.gt.u32 	%p19, %r211, 31;
	add.s32 	%r71, %r70, %r6;
	shl.b32 	%r212, %r71, 6;
	add.s32 	%r213, %r212, %r52;
	mul.wide.s32 	%rd48, %r213, 2;
	add.s64 	%rd49, %rd1, %rd48;
	ld.global.nc.v4.f32 	{%f69, %f70, %f71, %f72}, [%rd49];
	st.shared.v4.f32 	[%r26], {%f69, %f70, %f71, %f72};
	@%p19 bra 	$L__BB0_35;
	add.s32 	%r217, %r190, %r6;
	add.s32 	%r218, %r217, %r6;
	add.s32 	%r219, %r218, %r6;
	add.s32 	%r220, %r219, %r6;
	setp.gt.u32 	%p20, %r220, 31;
	add.s32 	%r72, %r71, %r6;
	shl.b32 	%r221, %r72, 6;
	add.s32 	%r222, %r221, %r52;
	mul.wide.s32 	%rd50, %r222, 2;
	add.s64 	%rd51, %rd1, %rd50;
	ld.global.nc.v4.f32 	{%f73, %f74, %f75, %f76}, [%rd51];
	st.shared.v4.f32 	[%r27], {%f73, %f74, %f75, %f76};
	@%p20 bra 	$L__BB0_35;
	add.s32 	%r226, %r190, %r6;
	add.s32 	%r227, %r226, %r6;
	add.s32 	%r228, %r227, %r6;
	add.s32 	%r229, %r228, %r6;
	add.s32 	%r230, %r229, %r6;
	setp.gt.u32 	%p21, %r230, 31;
	add.s32 	%r73, %r72, %r6;
	shl.b32 	%r231, %r73, 6;
	add.s32 	%r232, %r231, %r52;
	mul.wide.s32 	%rd52, %r232, 2;
	add.s64 	%rd53, %rd1, %rd52;
	ld.global.nc.v4.f32 	{%f77, %f78, %f79, %f80}, [%rd53];
	st.shared.v4.f32 	[%r28], {%f77, %f78, %f79, %f80};
	@%p21 bra 	$L__BB0_35;
	add.s32 	%r236, %r190, %r6;
	add.s32 	%r237, %r236, %r6;
	add.s32 	%r238, %r237, %r6;
	add.s32 	%r239, %r238, %r6;
	add.s32 	%r240, %r239, %r6;
	add.s32 	%r241, %r240, %r6;
	setp.gt.u32 	%p22, %r241, 31;
	add.s32 	%r74, %r73, %r6;
	shl.b32 	%r242, %r74, 6;
	add.s32 	%r243, %r242, %r52;
	mul.wide.s32 	%rd54, %r243, 2;
	add.s64 	%rd55, %rd1, %rd54;
	ld.global.nc.v4.f32 	{%f81, %f82, %f83, %f84}, [%rd55];
	st.shared.v4.f32 	[%r29], {%f81, %f82, %f83, %f84};
	@%p22 bra 	$L__BB0_35;
	add.s32 	%r247, %r190, %r6;
	add.s32 	%r248, %r247, %r6;
	add.s32 	%r249, %r248, %r6;
	add.s32 	%r250, %r249, %r6;
	add.s32 	%r251, %r250, %r6;
	add.s32 	%r252, %r251, %r6;
	add.s32 	%r253, %r252, %r6;
	setp.gt.u32 	%p23, %r253, 31;
	add.s32 	%r75, %r74, %r6;
	shl.b32 	%r254, %r75, 6;
	add.s32 	%r255, %r254, %r52;
	mul.wide.s32 	%rd56, %r255, 2;
	add.s64 	%rd57, %rd1, %rd56;
	ld.global.nc.v4.f32 	{%f85, %f86, %f87, %f88}, [%rd57];
	st.shared.v4.f32 	[%r30], {%f85, %f86, %f87, %f88};
	@%p23 bra 	$L__BB0_35;
	add.s32 	%r259, %r190, %r6;
	add.s32 	%r260, %r259, %r6;
	add.s32 	%r261, %r260, %r6;
	add.s32 	%r262, %r261, %r6;
	add.s32 	%r263, %r262, %r6;
	add.s32 	%r264, %r263, %r6;
	add.s32 	%r265, %r264, %r6;
	add.s32 	%r266, %r265, %r6;
	setp.gt.u32 	%p24, %r266, 31;
	add.s32 	%r76, %r75, %r6;
	shl.b32 	%r267, %r76, 6;
	add.s32 	%r268, %r267, %r52;
	mul.wide.s32 	%rd58, %r268, 2;
	add.s64 	%rd59, %rd1, %rd58;
	ld.global.nc.v4.f32 	{%f89, %f90, %f91, %f92}, [%rd59];
	st.shared.v4.f32 	[%r31], {%f89, %f90, %f91, %f92};
	@%p24 bra 	$L__BB0_35;
	add.s32 	%r272, %r190, %r6;
	add.s32 	%r273, %r272, %r6;
	add.s32 	%r274, %r273, %r6;
	add.s32 	%r275, %r274, %r6;
	add.s32 	%r276, %r275, %r6;
	add.s32 	%r277, %r276, %r6;
	add.s32 	%r278, %r277, %r6;
	add.s32 	%r279, %r278, %r6;
	add.s32 	%r280, %r279, %r6;
	setp.gt.u32 	%p25, %r280, 31;
	add.s32 	%r77, %r76, %r6;
	shl.b32 	%r281, %r77, 6;
	add.s32 	%r282, %r281, %r52;
	mul.wide.s32 	%rd60, %r282, 2;
	add.s64 	%rd61, %rd1, %rd60;
	ld.global.nc.v4.f32 	{%f93, %f94, %f95, %f96}, [%rd61];
	st.shared.v4.f32 	[%r32], {%f93, %f94, %f95, %f96};
	@%p25 bra 	$L__BB0_35;
	add.s32 	%r295, %r280, %r6;
	setp.gt.u32 	%p26, %r295, 31;
	add.s32 	%r78, %r77, %r6;
	shl.b32 	%r296, %r78, 6;
	add.s32 	%r297, %r296, %r52;
	mul.wide.s32 	%rd62, %r297, 2;
	add.s64 	%rd63, %rd1, %rd62;
	ld.global.nc.v4.f32 	{%f97, %f98, %f99, %f100}, [%rd63];
	st.shared.v4.f32 	[%r33], {%f97, %f98, %f99, %f100};
	@%p26 bra 	$L__BB0_35;
	add.s32 	%r301, %r62, %r6;
	add.s32 	%r302, %r301, %r6;
	add.s32 	%r303, %r302, %r6;
	add.s32 	%r304, %r303, %r6;
	add.s32 	%r305, %r304, %r6;
	add.s32 	%r306, %r305, %r6;
	add.s32 	%r307, %r306, %r6;
	add.s32 	%r308, %r307, %r6;
	add.s32 	%r309, %r308, %r6;
	add.s32 	%r310, %r309, %r6;
	add.s32 	%r311, %r310, %r6;
	add.s32 	%r312, %r311, %r6;
	add.s32 	%r313, %r312, %r6;
	add.s32 	%r314, %r313, %r6;
	add.s32 	%r79, %r314, %r6;
	setp.gt.u32 	%p27, %r79, 31;
	add.s32 	%r80, %r78, %r6;
	shl.b32 	%r315, %r80, 6;
	add.s32 	%r316, %r315, %r52;
	mul.wide.s32 	%rd64, %r316, 2;
	add.s64 	%rd65, %rd1, %rd64;
	ld.global.nc.v4.f32 	{%f101, %f102, %f103, %f104}, [%rd65];
	st.shared.v4.f32 	[%r34], {%f101, %f102, %f103, %f104};
	@%p27 bra 	$L__BB0_35;
	add.s32 	%r81, %r79, %r6;
	setp.gt.u32 	%p28, %r81, 31;
	add.s32 	%r82, %r80, %r6;
	shl.b32 	%r317, %r82, 6;
	add.s32 	%r318, %r317, %r52;
	mul.wide.s32 	%rd66, %r318, 2;
	add.s64 	%rd67, %rd1, %rd66;
	ld.global.nc.v4.f32 	{%f105, %f106, %f107, %f108}, [%rd67];
	st.shared.v4.f32 	[%r35], {%f105, %f106, %f107, %f108};
	@%p28 bra 	$L__BB0_35;
	add.s32 	%r83, %r81, %r6;
	setp.gt.u32 	%p29, %r83, 31;
	add.s32 	%r84, %r82, %r6;
	shl.b32 	%r319, %r84, 6;
	add.s32 	%r320, %r319, %r52;
	mul.wide.s32 	%rd68, %r320, 2;
	add.s64 	%rd69, %rd1, %rd68;
	ld.global.nc.v4.f32 	{%f109, %f110, %f111, %f112}, [%rd69];
	st.shared.v4.f32 	[%r36], {%f109, %f110, %f111, %f112};
	@%p29 bra 	$L__BB0_35;
	add.s32 	%r85, %r83, %r6;
	setp.gt.u32 	%p30, %r85, 31;
	add.s32 	%r86, %r84, %r6;
	shl.b32 	%r321, %r86, 6;
	add.s32 	%r322, %r321, %r52;
	mul.wide.s32 	%rd70, %r322, 2;
	add.s64 	%rd71, %rd1, %rd70;
	ld.global.nc.v4.f32 	{%f113, %f114, %f115, %f116}, [%rd71];
	st.shared.v4.f32 	[%r37], {%f113, %f114, %f115, %f116};
	@%p30 bra 	$L__BB0_35;
	add.s32 	%r87, %r85, %r6;
	setp.gt.u32 	%p31, %r87, 31;
	add.s32 	%r88, %r86, %r6;
	shl.b32 	%r323, %r88, 6;
	add.s32 	%r324, %r323, %r52;
	mul.wide.s32 	%rd72, %r324, 2;
	add.s64 	%rd73, %rd1, %rd72;
	ld.global.nc.v4.f32 	{%f117, %f118, %f119, %f120}, [%rd73];
	st.shared.v4.f32 	[%r38], {%f117, %f118, %f119, %f120};
	@%p31 bra 	$L__BB0_35;
	add.s32 	%r89, %r87, %r6;
	setp.gt.u32 	%p32, %r89, 31;
	add.s32 	%r90, %r88, %r6;
	shl.b32 	%r325, %r90, 6;
	add.s32 	%r326, %r325, %r52;
	mul.wide.s32 	%rd74, %r326, 2;
	add.s64 	%rd75, %rd1, %rd74;
	ld.global.nc.v4.f32 	{%f121, %f122, %f123, %f124}, [%rd75];
	st.shared.v4.f32 	[%r39], {%f121, %f122, %f123, %f124};
	@%p32 bra 	$L__BB0_35;
	add.s32 	%r327, %r89, %r6;
	setp.gt.u32 	%p33, %r327, 31;
	add.s32 	%r91, %r90, %r6;
	shl.b32 	%r328, %r91, 6;
	add.s32 	%r329, %r328, %r52;
	mul.wide.s32 	%rd76, %r329, 2;
	add.s64 	%rd77, %rd1, %rd76;
	ld.global.nc.v4.f32 	{%f125, %f126, %f127, %f128}, [%rd77];
	st.shared.v4.f32 	[%r40], {%f125, %f126, %f127, %f128};
	@%p33 bra 	$L__BB0_35;
	add.s32 	%r330, %r91, %r6;
	shl.b32 	%r331, %r330, 6;
	add.s32 	%r332, %r331, %r52;
	mul.wide.s32 	%rd78, %r332, 2;
	add.s64 	%rd79, %rd1, %rd78;
	ld.global.nc.v4.f32 	{%f129, %f130, %f131, %f132}, [%rd79];
	mad.lo.s32 	%r333, %r6, 144, %r40;
	st.shared.v4.f32 	[%r333], {%f129, %f130, %f131, %f132};
$L__BB0_35:
	ld.param.u64 	%rd99, [_Z5HGEMMPiS_P6__halfS1_S1_iiiii_param_3];
	cvta.to.global.u64 	%rd2, %rd99;
	setp.lt.u16 	%p34, %rs1, 3;
	add.s32 	%r92, %r51, %r43;
	mov.b32 	%r479, 0;
	@%p34 bra 	$L__BB0_38;
	ld.param.u32 	%r462, [_Z5HGEMMPiS_P6__halfS1_S1_iiiii_param_6];
	cvt.u32.u16 	%r336, %rs1;
	add.s32 	%r337, %r336, 1;
	and.b32  	%r338, %r337, 131068;
	neg.s32 	%r472, %r338;
	shr.u32 	%r339, %r5, 2;
	add.s32 	%r340, %r43, %r339;
	add.s32 	%r341, %r340, %r51;
	mad.lo.s32 	%r476, %r462, %r341, %r7;
	shl.b32 	%r342, %r339, 1;
	add.s32 	%r343, %r43, %r342;
	add.s32 	%r344, %r343, %r51;
	mad.lo.s32 	%r475, %r462, %r344, %r7;
	mad.lo.s32 	%r345, %r339, 3, %r43;
	add.s32 	%r346, %r345, %r51;
	mad.lo.s32 	%r474, %r462, %r346, %r7;
	mad.lo.s32 	%r473, %r462, %r92, %r7;
	mov.b32 	%r479, 0;
	mov.u32 	%r477, %r44;
$L__BB0_37:
	.pragma "nounroll";
	mul.wide.s32 	%rd80, %r473, 2;
	add.s64 	%rd81, %rd2, %rd80;
	ld.global.nc.v4.f32 	{%f133, %f134, %f135, %f136}, [%rd81];
	st.shared.v4.f32 	[%r477], {%f133, %f134, %f135, %f136};
	shr.u32 	%r347, %r5, 2;
	mad.lo.s32 	%r348, %r347, 80, %r477;
	mul.wide.s32 	%rd82, %r476, 2;
	add.s64 	%rd83, %rd2, %rd82;
	ld.global.nc.v4.f32 	{%f137, %f138, %f139, %f140}, [%rd83];
	st.shared.v4.f32 	[%r348], {%f137, %f138, %f139, %f140};
	mad.lo.s32 	%r349, %r347, 160, %r477;
	mul.wide.s32 	%rd84, %r475, 2;
	add.s64 	%rd85, %rd2, %rd84;
	ld.global.nc.v4.f32 	{%f141, %f142, %f143, %f144}, [%rd85];
	st.shared.v4.f32 	[%r349], {%f141, %f142, %f143, %f144};
	mad.lo.s32 	%r350, %r347, 240, %r477;
	mul.wide.s32 	%rd86, %r474, 2;
	add.s64 	%rd87, %rd2, %rd86;
	ld.global.nc.v4.f32 	{%f145, %f146, %f147, %f148}, [%rd87];
	st.shared.v4.f32 	[%r350], {%f145, %f146, %f147, %f148};
	and.b32  	%r351, %r5, -4;
	add.s32 	%r479, %r479, %r351;
	mad.lo.s32 	%r477, %r347, 320, %r477;
	add.s32 	%r476, %r476, %r45;
	add.s32 	%r475, %r475, %r45;
	add.s32 	%r474, %r474, %r45;
	add.s32 	%r473, %r473, %r45;
	add.s32 	%r472, %r472, 4;
	setp.ne.s32 	%p35, %r472, 0;
	@%p35 bra 	$L__BB0_37;
$L__BB0_38:
	setp.eq.s32 	%p36, %r41, 0;
	@%p36 bra 	$L__BB0_42;
	ld.param.u32 	%r463, [_Z5HGEMMPiS_P6__halfS1_S1_iiiii_param_6];
	setp.eq.s32 	%p37, %r41, 1;
	add.s32 	%r352, %r479, %r43;
	mov.u32 	%r353, %tid.x;
	shl.b32 	%r354, %r353, 4;
	and.b32  	%r355, %r354, 48;
	mov.u32 	%r356, _ZZ5HGEMMPiS_P6__halfS1_S1_iiiiiE2Bs;
	add.s32 	%r357, %r356, %r355;
	mad.lo.s32 	%r113, %r352, 80, %r357;
	add.s32 	%r114, %r92, %r479;
	mad.lo.s32 	%r358, %r114, %r463, %r7;
	mul.wide.s32 	%rd88, %r358, 2;
	add.s64 	%rd89, %rd2, %rd88;
	ld.global.nc.v4.f32 	{%f149, %f150, %f151, %f152}, [%rd89];
	st.shared.v4.f32 	[%r113], {%f149, %f150, %f151, %f152};
	@%p37 bra 	$L__BB0_42;
	ld.param.u32 	%r464, [_Z5HGEMMPiS_P6__halfS1_S1_iiiii_param_6];
	setp.eq.s32 	%p38, %r41, 2;
	shr.u32 	%r359, %r5, 2;
	mad.lo.s32 	%r115, %r359, 80, %r113;
	add.s32 	%r116, %r114, %r359;
	mad.lo.s32 	%r360, %r116, %r464, %r7;
	mul.wide.s32 	%rd90, %r360, 2;
	add.s64 	%rd91, %rd2, %rd90;
	ld.global.nc.v4.f32 	{%f153, %f154, %f155, %f156}, [%rd91];
	st.shared.v4.f32 	[%r115], {%f153, %f154, %f155, %f156};
	@%p38 bra 	$L__BB0_42;
	ld.param.u32 	%r465, [_Z5HGEMMPiS_P6__halfS1_S1_iiiii_param_6];
	mad.lo.s32 	%r362, %r359, 80, %r115;
	add.s32 	%r363, %r116, %r359;
	mad.lo.s32 	%r364, %r363, %r465, %r7;
	mul.wide.s32 	%rd92, %r364, 2;
	add.s64 	%rd93, %rd2, %rd92;
	ld.global.nc.v4.f32 	{%f157, %f158, %f159, %f160}, [%rd93];
	st.shared.v4.f32 	[%r362], {%f157, %f158, %f159, %f160};
$L__BB0_42:
	bar.sync 	0;
	mov.b32 	%r365, 72;
	wmma.load.a.sync.aligned.row.m16n16k16.shared.f16 	{%r366, %r367, %r368, %r369, %r370, %r371, %r372, %r373}, [%r8], %r365;
	mov.b32 	%r374, 40;
	wmma.load.b.sync.aligned.row.m16n16k16.shared.f16 	{%r375, %r376, %r377, %r378, %r379, %r380, %r381, %r382}, [%r42], %r374;
	wmma.mma.sync.aligned.row.row.m16n16k16.f16.f16 {%r383, %r384, %r385, %r386}, {%r366, %r367, %r368, %r369, %r370, %r371, %r372, %r373}, {%r375, %r376, %r377, %r378, %r379, %r380, %r381, %r382}, {%r483, %r482, %r481, %r480};
	add.s32 	%r387, %r8, 32;
	wmma.load.a.sync.aligned.row.m16n16k16.shared.f16 	{%r388, %r389, %r390, %r391, %r392, %r393, %r394, %r395}, [%r387], %r365;
	add.s32 	%r396, %r42, 1280;
	wmma.load.b.sync.aligned.row.m16n16k16.shared.f16 	{%r397, %r398, %r399, %r400, %r401, %r402, %r403, %r404}, [%r396], %r374;
	wmma.mma.sync.aligned.row.row.m16n16k16.f16.f16 {%r405, %r406, %r407, %r408}, {%r388, %r389, %r390, %r391, %r392, %r393, %r394, %r395}, {%r397, %r398, %r399, %r400, %r401, %r402, %r403, %r404}, {%r383, %r384, %r385, %r386};
	add.s32 	%r409, %r8, 64;
	wmma.load.a.sync.aligned.row.m16n16k16.shared.f16 	{%r410, %r411, %r412, %r413, %r414, %r415, %r416, %r417}, [%r409], %r365;
	add.s32 	%r418, %r42, 2560;
	wmma.load.b.sync.aligned.row.m16n16k16.shared.f16 	{%r419, %r420, %r421, %r422, %r423, %r424, %r425, %r426}, [%r418], %r374;
	wmma.mma.sync.aligned.row.row.m16n16k16.f16.f16 {%r427, %r428, %r429, %r430}, {%r410, %r411, %r412, %r413, %r414, %r415, %r416, %r417}, {%r419, %r420, %r421, %r422, %r423, %r424, %r425, %r426}, {%r405, %r406, %r407, %r408};
	add.s32 	%r431, %r8, 96;
	wmma.load.a.sync.aligned.row.m16n16k16.shared.f16 	{%r432, %r433, %r434, %r435, %r436, %r437, %r438, %r439}, [%r431], %r365;
	add.s32 	%r440, %r42, 3840;
	wmma.load.b.sync.aligned.row.m16n16k16.shared.f16 	{%r441, %r442, %r443, %r444, %r445, %r446, %r447, %r448}, [%r440], %r374;
	wmma.mma.sync.aligned.row.row.m16n16k16.f16.f16 {%r483, %r482, %r481, %r480}, {%r432, %r433, %r434, %r435, %r436, %r437, %r438, %r439}, {%r441, %r442, %r443, %r444, %r445, %r446, %r447, %r448}, {%r427, %r428, %r429, %r430};
	bar.sync 	0;
	add.s32 	%r471, %r471, 1;
	setp.ne.s32 	%p39, %r471, %r3;
	@%p39 bra 	$L__BB0_2;
$L__BB0_43:
	ld.param.u32 	%r466, [_Z5HGEMMPiS_P6__halfS1_S1_iiiii_param_6];
	ld.param.u64 	%rd100, [_Z5HGEMMPiS_P6__halfS1_S1_iiiii_param_4];
	cvta.to.global.u64 	%rd94, %rd100;
	mov.u32 	%r449, %ctaid.y;
	shl.b32 	%r450, %r449, 5;
	mov.u32 	%r451, %tid.x;
	shr.u32 	%r452, %r451, 2;
	and.b32  	%r453, %r452, 240;
	add.s32 	%r454, %r450, %r453;
	mov.u32 	%r455, %ctaid.x;
	shl.b32 	%r456, %r455, 5;
	shr.u32 	%r457, %r451, 1;
	and.b32  	%r458, %r457, 16;
	or.b32  	%r459, %r458, %r456;
	mad.lo.s32 	%r460, %r466, %r454, %r459;
	mul.wide.s32 	%rd95, %r460, 2;
	add.s64 	%rd96, %rd94, %rd95;
	wmma.store.d.sync.aligned.row.m16n16k16.global.f16 	[%rd96], {%r483, %r482, %r481, %r480}, %r466;
	ret;

}


// ===== COMPILED SASS (sm_100) =====

	.target	sm_100

	.elftype	@"ET_EXEC"


//--------------------- .note.nv.tkinfo           --------------------------
	.section	.note.nv.tkinfo,"",@"SHT_NOTE"
	.sectionflags	@"SHF_NOTE_NV_TKINFO"
	.tkinfo
        /*0018*/ 	.word	0x00000002
        /*0030*/ 	.string	""
        /*0030*/ 	.string	"ptxas"
        /*0030*/ 	.string	"Cuda compilation tools, release 13.0, V13.0.88"
        /*0030*/ 	.string	"Build cuda_13.0.r13.0/compiler.36424714_0"
        /*0030*/ 	.string	"-arch sm_100 -m 64 "



//--------------------- .note.nv.cuinfo           --------------------------
	.section	.note.nv.cuinfo,"",@"SHT_NOTE"
	.sectionflags	@"SHF_NOTE_NV_CUINFO"
        /*0018*/ 	.short	0x0002
        /*001a*/ 	.short	0x0064
        /*001c*/ 	.short	0x0082
	.zero		2


//--------------------- .nv.info                  --------------------------
	.section	.nv.info,"",@"SHT_CUDA_INFO"
	.align	4


	//----- nvinfo : EIATTR_REGCOUNT
	.align		4
        /*0000*/ 	.byte	0x04, 0x2f
        /*0002*/ 	.short	(.L_1 - .L_0)
	.align		4
.L_0:
        /*0004*/ 	.word	index@(_Z5HGEMMPiS_P6__halfS1_S1_iiiii)
        /*0008*/ 	.word	0x00000038


	//----- nvinfo : EIATTR_FRAME_SIZE
	.align		4
.L_1:
        /*000c*/ 	.byte	0x04, 0x11
        /*000e*/ 	.short	(.L_3 - .L_2)
	.align		4
.L_2:
        /*0010*/ 	.word	index@($__internal_0_$__cuda_sm20_div_u16)
        /*0014*/ 	.word	0x00000000


	//----- nvinfo : EIATTR_FRAME_SIZE
	.align		4
.L_3:
        /*0018*/ 	.byte	0x04, 0x11
        /*001a*/ 	.short	(.L_5 - .L_4)
	.align		4
.L_4:
        /*001c*/ 	.word	index@(_Z5HGEMMPiS_P6__halfS1_S1_iiiii)
        /*0020*/ 	.word	0x00000000


	//----- nvinfo : EIATTR_MIN_STACK_SIZE
	.align		4
.L_5:
        /*0024*/ 	.byte	0x04, 0x12
        /*0026*/ 	.short	(.L_7 - .L_6)
	.align		4
.L_6:
        /*0028*/ 	.word	index@(_Z5HGEMMPiS_P6__halfS1_S1_iiiii)
        /*002c*/ 	.word	0x00000000
.L_7:


//--------------------- .nv.compat                --------------------------
	.section	.nv.compat,"",@"SHT_CUDA_COMPAT_INFO"
	.align	4
        /*0000*/ 	.byte	0x02, 0x09, 0x00, 0x00, 0x02, 0x02, 0x01, 0x00, 0x02, 0x05, 0x05, 0x00, 0x03, 0x07, 0x01, 0x01
        /*0010*/ 	.byte	0x02, 0x03, 0x00, 0x00, 0x02, 0x06, 0x01, 0x00, 0x04, 0x0b, 0x08, 0x00, 0x01, 0x00, 0x00, 0x00
        /*0020*/ 	.byte	0x00, 0x00, 0x00, 0x00


//--------------------- .nv.info._Z5HGEMMPiS_P6__halfS1_S1_iiiii --------------------------
	.section	.nv.info._Z5HGEMMPiS_P6__halfS1_S1_iiiii,"",@"SHT_CUDA_INFO"
	.sectionflags	@""
	.align	4


	//----- nvinfo : EIATTR_CUDA_API_VERSION
	.align		4
        /*0000*/ 	.byte	0x04, 0x37
        /*0002*/ 	.short	(.L_9 - .L_8)
.L_8:
        /*0004*/ 	.word	0x00000082


	//----- nvinfo : EIATTR_KPARAM_INFO
	.align		4
.L_9:
        /*0008*/ 	.byte	0x04, 0x17
        /*000a*/ 	.short	(.L_11 - .L_10)
.L_10:
        /*000c*/ 	.word	0x00000000
        /*0010*/ 	.short	0x0009
        /*0012*/ 	.short	0x0038
        /*0014*/ 	.byte	0x00, 0xf0, 0x11, 0x00


	//----- nvinfo : EIATTR_KPARAM_INFO
	.align		4
.L_11:
        /*0018*/ 	.byte	0x04, 0x17
        /*001a*/ 	.short	(.L_13 - .L_12)
.L_12:
        /*001c*/ 	.word	0x00000000
        /*0020*/ 	.short	0x0008
        /*0022*/ 	.short	0x0034
        /*0024*/ 	.byte	0x00, 0xf0, 0x11, 0x00


	//----- nvinfo : EIATTR_KPARAM_INFO
	.align		4
.L_13:
        /*0028*/ 	.byte	0x04, 0x17
        /*002a*/ 	.short	(.L_15 - .L_14)
.L_14:
        /*002c*/ 	.word	0x00000000
        /*0030*/ 	.short	0x0007
        /*0032*/ 	.short	0x0030
        /*0034*/ 	.byte	0x00, 0xf0, 0x11, 0x00


	//----- nvinfo : EIATTR_KPARAM_INFO
	.align		4
.L_15:
        /*0038*/ 	.byte	0x04, 0x17
        /*003a*/ 	.short	(.L_17 - .L_16)
.L_16:
        /*003c*/ 	.word	0x00000000
        /*0040*/ 	.short	0x0006
        /*0042*/ 	.short	0x002c
        /*0044*/ 	.byte	0x00, 0xf0, 0x11, 0x00


	//----- nvinfo : EIATTR_KPARAM_INFO
	.align		4
.L_17:
        /*0048*/ 	.byte	0x04, 0x17
        /*004a*/ 	.short	(.L_19 - .L_18)
.L_18:
        /*004c*/ 	.word	0x00000000
        /*0050*/ 	.short	0x0005
        /*0052*/ 	.short	0x0028
        /*0054*/ 	.byte	0x00, 0xf0, 0x11, 0x00


	//----- nvinfo : EIATTR_KPARAM_INFO
	.align		4
.L_19:
        /*0058*/ 	.byte	0x04, 0x17
        /*005a*/ 	.short	(.L_21 - .L_20)
.L_20:
        /*005c*/ 	.word	0x00000000
        /*0060*/ 	.short	0x0004
        /*0062*/ 	.short	0x0020
        /*0064*/ 	.byte	0x00, 0xf5, 0x21, 0x00


	//----- nvinfo : EIATTR_KPARAM_INFO
	.align		4
.L_21:
        /*0068*/ 	.byte	0x04, 0x17
        /*006a*/ 	.short	(.L_23 - .L_22)
.L_22:
        /*006c*/ 	.word	0x00000000
        /*0070*/ 	.short	0x0003
        /*0072*/ 	.short	0x0018
        /*0074*/ 	.byte	0x00, 0xf5, 0x21, 0x00


	//----- nvinfo : EIATTR_KPARAM_INFO
	.align		4
.L_23:
        /*0078*/ 	.byte	0x04, 0x17
        /*007a*/ 	.short	(.L_25 - .L_24)
.L_24:
        /*007c*/ 	.word	0x00000000
        /*0080*/ 	.short	0x0002
        /*0082*/ 	.short	0x0010
        /*0084*/ 	.byte	0x00, 0xf5, 0x21, 0x00


	//----- nvinfo : EIATTR_KPARAM_INFO
	.align		4
.L_25:
        /*0088*/ 	.byte	0x04, 0x17
        /*008a*/ 	.short	(.L_27 - .L_26)
.L_26:
        /*008c*/ 	.word	0x00000000
        /*0090*/ 	.short	0x0001
        /*0092*/ 	.short	0x0008
        /*0094*/ 	.byte	0x00, 0xf5, 0x21, 0x00


	//----- nvinfo : EIATTR_KPARAM_INFO
	.align		4
.L_27:
        /*0098*/ 	.byte	0x04, 0x17
        /*009a*/ 	.short	(.L_29 - .L_28)
.L_28:
        /*009c*/ 	.word	0x00000000
        /*00a0*/ 	.short	0x0000
        /*00a2*/ 	.short	0x0000
        /*00a4*/ 	.byte	0x00, 0xf5, 0x21, 0x00


	//----- nvinfo : EIATTR_SPARSE_MMA_MASK
	.align		4
.L_29:
        /*00a8*/ 	.byte	0x03, 0x50
        /*00aa*/ 	.short	0x0000


	//----- nvinfo : EIATTR_WMMA_USED
	.align		4
        /*00ac*/ 	.byte	0x01, 0x2b
	.zero		2


	//----- nvinfo : EIATTR_MAXREG_COUNT
	.align		4
        /*00b0*/ 	.byte	0x03, 0x1b
        /*00b2*/ 	.short	0x00ff


	//----- nvinfo : EIATTR_NUM_BARRIERS
	.align		4
        /*00b4*/ 	.byte	0x02, 0x4c
        /*00b6*/ 	.byte	0x01
	.zero		1


	//----- nvinfo : EIATTR_MERCURY_ISA_VERSION
	.align		4
        /*00b8*/ 	.byte	0x03, 0x5f
        /*00ba*/ 	.short	0x0101


	//----- nvinfo : EIATTR_VRC_CTA_INIT_COUNT
	.align		4
        /*00bc*/ 	.byte	0x02, 0x4a
	.zero		1
	.zero		1


	//----- nvinfo : EIATTR_EXIT_INSTR_OFFSETS
	.align		4
        /*00c0*/ 	.byte	0x04, 0x1c
        /*00c2*/ 	.short	(.L_31 - .L_30)


	//   ....[0]....
.L_30:
        /*00c4*/ 	.word	0x00002310


	//----- nvinfo : EIATTR_CRS_STACK_SIZE
	.align		4
.L_31:
        /*00c8*/ 	.byte	0x04, 0x1e
        /*00ca*/ 	.short	(.L_33 - .L_32)
.L_32:
        /*00cc*/ 	.word	0x00000000


	//----- nvinfo : EIATTR_CBANK_PARAM_SIZE
	.align		4
.L_33:
        /*00d0*/ 	.byte	0x03, 0x19
        /*00d2*/ 	.short	0x003c


	//----- nvinfo : EIATTR_PARAM_CBANK
	.align		4
        /*00d4*/ 	.byte	0x04, 0x0a
        /*00d6*/ 	.short	(.L_35 - .L_34)
	.align		4
.L_34:
        /*00d8*/ 	.word	index@(.nv.constant0._Z5HGEMMPiS_P6__halfS1_S1_iiiii)
        /*00dc*/ 	.short	0x0380
        /*00de*/ 	.short	0x003c


	//----- nvinfo : EIATTR_SW_WAR
	.align		4
.L_35:
        /*00e0*/ 	.byte	0x04, 0x36
        /*00e2*/ 	.short	(.L_37 - .L_36)
.L_36:
        /*00e4*/ 	.word	0x00000008
.L_37:


//--------------------- .nv.callgraph             --------------------------
	.section	.nv.callgraph,"",@"SHT_CUDA_CALLGRAPH"
	.align	4
	.sectionentsize	8
	.align		4
        /*0000*/ 	.word	0x00000000
	.align		4
        /*0004*/ 	.word	0xffffffff
	.align		4
        /*0008*/ 	.word	0x00000000
	.align		4
        /*000c*/ 	.word	0xfffffffe
	.align		4
        /*0010*/ 	.word	0x00000000
	.align		4
        /*0014*/ 	.word	0xfffffffd
	.align		4
        /*0018*/ 	.word	0x00000000
	.align		4
        /*001c*/ 	.word	0xfffffffc


//--------------------- .text._Z5HGEMMPiS_P6__halfS1_S1_iiiii --------------------------
	.section	.text._Z5HGEMMPiS_P6__halfS1_S1_iiiii,"ax",@progbits
	.align	128
        .global         _Z5HGEMMPiS_P6__halfS1_S1_iiiii
        .type           _Z5HGEMMPiS_P6__halfS1_S1_iiiii,@function
        .size           _Z5HGEMMPiS_P6__halfS1_S1_iiiii,(.L_x_7 - _Z5HGEMMPiS_P6__halfS1_S1_iiiii)
        .other          _Z5HGEMMPiS_P6__halfS1_S1_iiiii,@"STO_CUDA_ENTRY STV_DEFAULT"
_Z5HGEMMPiS_P6__halfS1_S1_iiiii:
.text._Z5HGEMMPiS_P6__halfS1_S1_iiiii:
[----:B------:R-:W-:Y:S01]  /*0000*/  LDC R1, c[0x0][0x37c] ;  /* 0x0000df00ff017b82 */ /* 0x000fe20000000800 */
[----:B------:R-:W0:Y:S07]  /*0010*/  S2R R5, SR_CTAID.Y ;  /* 0x0000000000057919 */ /* 0x000e2e0000002600 */
[----:B------:R-:W0:Y:S01]  /*0020*/  LDC.64 R2, c[0x0][0x380] ;  /* 0x0000e000ff027b82 */ /* 0x000e220000000a00 */
[----:B------:R-:W1:Y:S01]  /*0030*/  LDCU.64 UR14, c[0x0][0x358] ;  /* 0x00006b00ff0e77ac */ /* 0x000e620008000a00 */
[----:B0-----:R-:W-:-:S05]  /*0040*/  IMAD.WIDE.U32 R2, R5, 0x4, R2 ;  /* 0x0000000405027825 */ /* 0x001fca00078e0002 */
[----:B-1----:R-:W2:Y:S04]  /*0050*/  LDG.E R4, desc[UR14][R2.64] ;  /* 0x0000000e02047981 */ /* 0x002ea8000c1e1900 */
[----:B------:R-:W2:Y:S01]  /*0060*/  LDG.E R49, desc[UR14][R2.64+0x4] ;  /* 0x0000040e02317981 */ /* 0x000ea2000c1e1900 */
[----:B------:R-:W-:Y:S02]  /*0070*/  CS2R R10, SRZ ;  /* 0x00000000000a7805 */ /* 0x000fe4000001ff00 */
[----:B------:R-:W-:Y:S02]  /*0080*/  CS2R R28, SRZ ;  /* 0x00000000001c7805 */ /* 0x000fe4000001ff00 */
[----:B--2---:R-:W-:-:S13]  /*0090*/  ISETP.GE.AND P0, PT, R4, R49, PT ;  /* 0x000000310400720c */ /* 0x004fda0003f06270 */
[----:B------:R-:W-:Y:S05]  /*00a0*/  @P0 BRA `(.L_x_0) ;  /* 0x0000002000300947 */ /* 0x000fea0003800000 */
[----:B------:R-:W0:Y:S01]  /*00b0*/  S2R R8, SR_TID.X ;  /* 0x0000000000087919 */ /* 0x000e220000002100 */
[----:B------:R-:W1:Y:S01]  /*00c0*/  LDCU UR13, c[0x0][0x360] ;  /* 0x00006c00ff0d77ac */ /* 0x000e620008000800 */
[----:B------:R-:W-:Y:S01]  /*00d0*/  MOV R0, 0x400 ;  /* 0x0000040000007802 */ /* 0x000fe20000000f00 */
[----:B------:R-:W2:Y:S01]  /*00e0*/  S2R R5, SR_CgaCtaId ;  /* 0x0000000000057919 */ /* 0x000ea20000008800 */
[----:B------:R-:W-:Y:S02]  /*00f0*/  R2UR UR10, R4 ;  /* 0x00000000040a72ca */ /* 0x000fe400000e0000 */
[----:B------:R-:W-:Y:S01]  /*0100*/  MOV R15, 0x520 ;  /* 0x00000520000f7802 */ /* 0x000fe20000000f00 */
[----:B------:R-:W3:Y:S01]  /*0110*/  S2R R47, SR_CTAID.X ;  /* 0x00000000002f7919 */ /* 0x000ee20000002500 */
[----:B-1----:R-:W-:Y:S02]  /*0120*/  ULOP3.LUT UR12, UR13, 0x38, URZ, 0xc0, !UPT ;  /* 0x000000380d0c7892 */ /* 0x002fe4000f8ec0ff */
[----:B------:R-:W-:-:S02]  /*0130*/  USHF.R.U32.HI UR11, URZ, 0x3, UR13 ;  /* 0x00000003ff0b7899 */ /* 0x000fc4000801160d */
[----:B------:R-:W-:Y:S02]  /*0140*/  USHF.R.U32.HI UR4, URZ, 0x2, UR13 ;  /* 0x00000002ff047899 */ /* 0x000fe4000801160d */
[----:B------:R-:W-:Y:S02]  /*0150*/  MOV R44, UR12 ;  /* 0x0000000c002c7c02 */ /* 0x000fe40008000f00 */
[----:B------:R-:W-:Y:S01]  /*0160*/  IMAD.U32 R43, RZ, RZ, UR11 ;  /* 0x0000000bff2b7e24 */ /* 0x000fe2000f8e00ff */
[----:B------:R-:W-:Y:S01]  /*0170*/  MOV R42, UR11 ;  /* 0x0000000b002a7c02 */ /* 0x000fe20008000f00 */
[----:B------:R-:W-:Y:S01]  /*0180*/  IMAD.U32 R41, RZ, RZ, UR11 ;  /* 0x0000000bff297e24 */ /* 0x000fe2000f8e00ff */
[----:B------:R-:W-:Y:S01]  /*0190*/  MOV R40, UR11 ;  /* 0x0000000b00287c02 */ /* 0x000fe20008000f00 */
[----:B------:R-:W-:Y:S01]  /*01a0*/  IMAD.U32 R39, RZ, RZ, UR11 ;  /* 0x0000000bff277e24 */ /* 0x000fe2000f8e00ff */
[----:B0-----:R-:W-:Y:S01]  /*01b0*/  SHF.L.U32 R2, R8, 0x4, RZ ;  /* 0x0000000408027819 */ /* 0x001fe200000006ff */
[----:B------:R-:W-:Y:S01]  /*01c0*/  IMAD.U32 R37, RZ, RZ, UR11 ;  /* 0x0000000bff257e24 */ /* 0x000fe2000f8e00ff */
[--C-:B------:R-:W-:Y:S01]  /*01d0*/  SHF.R.U32.HI R48, RZ, 0x3, R8.reuse ;  /* 0x00000003ff307819 */ /* 0x100fe20000011608 */
[----:B------:R-:W-:Y:S01]  /*01e0*/  IMAD.U32 R35, RZ, RZ, UR11 ;  /* 0x0000000bff237e24 */ /* 0x000fe2000f8e00ff */
[----:B--2---:R-:W-:Y:S01]  /*01f0*/  LEA R5, R5, R0, 0x18 ;  /* 0x0000000005057211 */ /* 0x004fe200078ec0ff */
[----:B------:R-:W-:Y:S01]  /*0200*/  IMAD.U32 R33, RZ, RZ, UR11 ;  /* 0x0000000bff217e24 */ /* 0x000fe2000f8e00ff */
[----:B------:R-:W-:Y:S01]  /*0210*/  LOP3.LUT R2, R2, 0x70, RZ, 0xc0, !PT ;  /* 0x0000007002027812 */ /* 0x000fe200078ec0ff */
[----:B------:R-:W-:Y:S01]  /*0220*/  IMAD.U32 R31, RZ, RZ, UR11 ;  /* 0x0000000bff1f7e24 */ /* 0x000fe2000f8e00ff */
[----:B------:R-:W-:Y:S01]  /*0230*/  MOV R38, UR11 ;  /* 0x0000000b00267c02 */ /* 0x000fe20008000f00 */
[----:B------:R-:W-:Y:S01]  /*0240*/  IMAD.U32 R9, RZ, RZ, UR11 ;  /* 0x0000000bff097e24 */ /* 0x000fe2000f8e00ff */
[----:B------:R-:W-:Y:S01]  /*0250*/  MOV R36, UR11 ;  /* 0x0000000b00247c02 */ /* 0x000fe20008000f00 */
[----:B------:R-:W-:Y:S01]  /*0260*/  IMAD.IADD R45, R2, 0x1, R5 ;  /* 0x00000001022d7824 */ /* 0x000fe200078e0205 */
[----:B------:R-:W-:Y:S01]  /*0270*/  MOV R34, UR11 ;  /* 0x0000000b00227c02 */ /* 0x000fe20008000f00 */
[----:B------:R-:W-:Y:S01]  /*0280*/  UISETP.LT.U32.AND UP0, UPT, UR4, 0x40, UPT ;  /* 0x000000400400788c */ /* 0x000fe2000bf01070 */
[----:B------:R-:W-:Y:S01]  /*0290*/  MOV R32, UR11 ;  /* 0x0000000b00207c02 */ /* 0x000fe20008000f00 */
[----:B------:R-:W-:Y:S01]  /*02a0*/  IMAD R45, R48, 0x90, R45 ;  /* 0x00000090302d7824 */ /* 0x000fe200078e022d */
[----:B------:R-:W-:Y:S01]  /*02b0*/  MOV R30, UR11 ;  /* 0x0000000b001e7c02 */ /* 0x000fe20008000f00 */
[----:B------:R-:W-:Y:S01]  /*02c0*/  IMAD.U32 R4, RZ, RZ, UR11 ;  /* 0x0000000bff047e24 */ /* 0x000fe2000f8e00ff */
[----:B------:R-:W-:Y:S01]  /*02d0*/  MOV R2, UR11 ;  /* 0x0000000b00027c02 */ /* 0x000fe20008000f00 */
[----:B------:R-:W-:Y:S01]  /*02e0*/  IMAD R44, R44, 0x90, R45 ;  /* 0x000000902c2c7824 */ /* 0x000fe200078e022d */
[----:B------:R-:W-:Y:S01]  /*02f0*/  SHF.R.U32.HI R46, RZ, 0x6, R8 ;  /* 0x00000006ff2e7819 */ /* 0x000fe20000011608 */
[----:B------:R-:W-:Y:S01]  /*0300*/  USEL UR5, UR4, 0x40, !UP0 ;  /* 0x0000004004057887 */ /* 0x000fe2000c000000 */
[----:B------:R-:W-:Y:S01]  /*0310*/  MOV R6, UR11 ;  /* 0x0000000b00067c02 */ /* 0x000fe20008000f00 */
[----:B------:R-:W-:Y:S01]  /*0320*/  IMAD R43, R43, 0x90, R44 ;  /* 0x000000902b2b7824 */ /* 0x000fe200078e022c */
[----:B------:R-:W-:Y:S01]  /*0330*/  ULOP3.LUT UR6, UR4, 0xffff, URZ, 0xc0, !UPT ;  /* 0x0000ffff04067892 */ /* 0x000fe2000f8ec0ff */
[----:B------:R-:W-:Y:S01]  /*0340*/  IMAD R46, R46, 0x900, R5 ;  /* 0x000009002e2e7824 */ /* 0x000fe200078e0205 */
[----:B------:R-:W-:Y:S01]  /*0350*/  MOV R5, UR11 ;  /* 0x0000000b00057c02 */ /* 0x000fe20008000f00 */
[----:B------:R-:W-:Y:S01]  /*0360*/  IMAD R42, R42, 0x90, R43 ;  /* 0x000000902a2a7824 */ /* 0x000fe200078e022b */
[----:B------:R-:W-:Y:S01]  /*0370*/  UIADD3 UR5, UPT, UPT, UR5, -0x1, URZ ;  /* 0xffffffff05057890 */ /* 0x000fe2000fffe0ff */
[----:B------:R-:W-:-:S02]  /*0380*/  IMAD.U32 R7, RZ, RZ, UR11 ;  /* 0x0000000bff077e24 */ /* 0x000fc4000f8e00ff */
[----:B------:R-:W-:-:S03]  /*0390*/  IMAD R41, R41, 0x90, R42 ;  /* 0x0000009029297824 */ /* 0x000fc600078e022a */
[----:B------:R-:W-:Y:S01]  /*03a0*/  MOV R10, UR5 ;  /* 0x00000005000a7c02 */ /* 0x000fe20008000f00 */
[----:B------:R-:W-:-:S03]  /*03b0*/  IMAD R40, R40, 0x90, R41 ;  /* 0x0000009028287824 */ /* 0x000fc600078e0229 */
[----:B------:R-:W-:Y:S01]  /*03c0*/  LOP3.LUT R10, R10, 0xffff, RZ, 0xc0, !PT ;  /* 0x0000ffff0a0a7812 */ /* 0x000fe200078ec0ff */
[----:B------:R-:W-:-:S04]  /*03d0*/  IMAD R39, R39, 0x90, R40 ;  /* 0x0000009027277824 */ /* 0x000fc800078e0228 */
        /* <DEDUP_REMOVED lines=10> */
[----:B------:R-:W-:Y:S02]  /*0480*/  IMAD R3, R2, 0x90, R9 ;  /* 0x0000009002037824 */ /* 0x000fe400078e0209 */
[----:B------:R-:W-:Y:S02]  /*0490*/  IMAD.SHL.U32 R2, R8, 0x8, RZ ;  /* 0x0000000808027824 */ /* 0x000fe400078e00ff */
[----:B------:R-:W-:-:S03]  /*04a0*/  IMAD R4, R4, 0x90, R3 ;  /* 0x0000009004047824 */ /* 0x000fc600078e0203 */
[----:B------:R-:W-:Y:S01]  /*04b0*/  LOP3.LUT R2, R2, 0x18, RZ, 0xc0, !PT ;  /* 0x0000001802027812 */ /* 0x000fe200078ec0ff */
[----:B------:R-:W-:-:S04]  /*04c0*/  IMAD R5, R5, 0x90, R4 ;  /* 0x0000009005057824 */ /* 0x000fc800078e0204 */
[----:B------:R-:W-:Y:S02]  /*04d0*/  IMAD R6, R6, 0x90, R5 ;  /* 0x0000009006067824 */ /* 0x000fe400078e0205 */
[----:B---3--:R-:W-:Y:S01]  /*04e0*/  IMAD R47, R47, 0x20, R2 ;  /* 0x000000202f2f7824 */ /* 0x008fe200078e0202 */
[----:B------:R-:W-:Y:S01]  /*04f0*/  LOP3.LUT R2, R8, 0x20, RZ, 0xc0, !PT ;  /* 0x0000002008027812 */ /* 0x000fe200078ec0ff */
[----:B------:R-:W-:-:S07]  /*0500*/  IMAD R7, R7, 0x90, R6 ;  /* 0x0000009007077824 */ /* 0x000fce00078e0206 */
[----:B------:R-:W-:Y:S05]  /*0510*/  CALL.REL.NOINC `($__internal_0_$__cuda_sm20_div_u16) ;  /* 0x0000001c00807944 */ /* 0x000fea0003c00000 */
[----:B------:R-:W0:Y:S01]  /*0520*/  S2R R13, SR_CgaCtaId ;  /* 0x00000000000d7919 */ /* 0x000e220000008800 */
[----:B------:R-:W1:Y:S01]  /*0530*/  LDCU UR6, c[0x0][0x3ac] ;  /* 0x00007580ff0677ac */ /* 0x000e620008000800 */
[----:B------:R-:W-:Y:S01]  /*0540*/  SHF.L.U32 R15, R8, 0x4, RZ ;  /* 0x00000004080f7819 */ /* 0x000fe200000006ff */
[----:B------:R-:W-:Y:S01]  /*0550*/  VIADD R0, R0, 0x1200 ;  /* 0x0000120000007836 */ /* 0x000fe20000000000 */
[----:B------:R-:W-:Y:S01]  /*0560*/  SHF.R.U32.HI R8, RZ, 0x2, R8 ;  /* 0x00000002ff087819 */ /* 0x000fe20000011608 */
[----:B------:R-:W-:Y:S01]  /*0570*/  ULOP3.LUT UR5, UR7, 0xffff, URZ, 0xc0, !UPT ;  /* 0x0000ffff07057892 */ /* 0x000fe2000f8ec0ff */
[----:B------:R-:W-:Y:S02]  /*0580*/  LOP3.LUT R15, R15, 0x30, RZ, 0xe2, !PT ;  /* 0x000000300f0f7812 */ /* 0x000fe400078ee2ff */
[----:B------:R-:W-:Y:S01]  /*0590*/  CS2R R28, SRZ ;  /* 0x00000000001c7805 */ /* 0x000fe2000001ff00 */
[----:B------:R-:W-:Y:S02]  /*05a0*/  UIADD3 UR5, UPT, UPT, UR5, 0x1, URZ ;  /* 0x0000000105057890 */ /* 0x000fe4000fffe0ff */
[----:B------:R-:W-:-:S02]  /*05b0*/  IMAD R10, R8, 0x50, R15 ;  /* 0x00000050080a7824 */ /* 0x000fc400078e020f */
[----:B------:R-:W-:Y:S02]  /*05c0*/  ULOP3.LUT UR8, UR5, 0x3, URZ, 0xc0, !UPT ;  /* 0x0000000305087892 */ /* 0x000fe4000f8ec0ff */
[----:B-1----:R-:W-:Y:S01]  /*05d0*/  UIMAD UR6, UR4, UR6, URZ ;  /* 0x00000006040672a4 */ /* 0x002fe2000f8e02ff */
[----:B0-----:R-:W-:-:S04]  /*05e0*/  LEA R13, R13, R0, 0x18 ;  /* 0x000000000d0d7211 */ /* 0x001fc800078ec0ff */
[----:B------:R-:W-:Y:S01]  /*05f0*/  IADD3 R0, PT, PT, R2, R13, RZ ;  /* 0x0000000d02007210 */ /* 0x000fe20007ffe0ff */
[----:B------:R-:W-:Y:S01]  /*0600*/  IMAD.IADD R2, R13, 0x1, R10 ;  /* 0x000000010d027824 */ /* 0x000fe200078e020a */
[----:B------:R-:W-:-:S07]  /*0610*/  MOV R10, RZ ;  /* 0x000000ff000a7202 */ /* 0x000fce0000000f00 */
.L_x_5:
[----:B------:R-:W0:Y:S01]  /*0620*/  S2R R24, SR_TID.X ;  /* 0x0000000000187919 */ /* 0x000e220000002100 */
[----:B------:R-:W1:Y:S01]  /*0630*/  LDC.64 R18, c[0x0][0x390] ;  /* 0x0000e400ff127b82 */ /* 0x000e620000000a00 */
[----:B------:R-:W-:Y:S01]  /*0640*/  MOV R13, UR10 ;  /* 0x0000000a000d7c02 */ /* 0x000fe20008000f00 */
[----:B------:R-:W2:Y:S01]  /*0650*/  LDCU.64 UR4, c[0x0][0x388] ;  /* 0x00007100ff0477ac */ /* 0x000ea20008000a00 */
[----:B0-----:R-:W-:-:S05]  /*0660*/  IMAD.SHL.U32 R16, R24, 0x8, RZ ;  /* 0x0000000818107824 */ /* 0x001fca00078e00ff */
[----:B------:R-:W-:-:S05]  /*0670*/  LOP3.LUT R16, R16, 0x38, RZ, 0xc0, !PT ;  /* 0x0000003810107812 */ /* 0x000fca00078ec0ff */
[----:B------:R-:W-:-:S05]  /*0680*/  IMAD R16, R13, 0x800, R16 ;  /* 0x000008000d107824 */ /* 0x000fca00078e0210 */
[----:B------:R-:W-:-:S05]  /*0690*/  LEA R13, R48, R16, 0x6 ;  /* 0x00000010300d7211 */ /* 0x000fca00078e30ff */
[----:B-1----:R-:W-:-:S06]  /*06a0*/  IMAD.WIDE R12, R13, 0x2, R18 ;  /* 0x000000020d0c7825 */ /* 0x002fcc00078e0212 */
[----:B------:R-:W3:Y:S01]  /*06b0*/  LDG.E.128.CONSTANT R12, desc[UR14][R12.64] ;  /* 0x0000000e0c0c7981 */ /* 0x000ee2000c1e9d00 */
[----:B--2---:R-:W-:-:S06]  /*06c0*/  UIMAD.WIDE UR4, UR10, 0x4, UR4 ;  /* 0x000000040a0478a5 */ /* 0x004fcc000f8e0204 */
[----:B------:R-:W-:Y:S01]  /*06d0*/  IMAD.U32 R20, RZ, RZ, UR4 ;  /* 0x00000004ff147e24 */ /* 0x000fe2000f8e00ff */
[----:B------:R-:W-:-:S05]  /*06e0*/  MOV R21, UR5 ;  /* 0x0000000500157c02 */ /* 0x000fca0008000f00 */
[----:B------:R0:W5:Y:S01]  /*06f0*/  LDG.E R20, desc[UR14][R20.64] ;  /* 0x0000000e14147981 */ /* 0x000162000c1e1900 */
[----:B------:R-:W-:-:S03]  /*0700*/  UISETP.GT.U32.AND UP0, UPT, UR13, 0xff, UPT ;  /* 0x000000ff0d00788c */ /* 0x000fc6000bf04070 */
[----:B---3--:R0:W-:Y:S06]  /*0710*/  STS.128 [R45], R12 ;  /* 0x0000000c2d007388 */ /* 0x0081ec0000000c00 */
[----:B------:R-:W-:Y:S05]  /*0720*/  BRA.U UP0, `(.L_x_1) ;  /* 0x0000001100687547 */ /* 0x000fea000b800000 */
[----:B------:R-:W-:-:S05]  /*0730*/  VIADD R17, R48, UR11 ;  /* 0x0000000b30117c36 */ /* 0x000fca0008000000 */
[----:B0-----:R-:W-:-:S05]  /*0740*/  LEA R13, R17, R16, 0x6 ;  /* 0x00000010110d7211 */ /* 0x001fca00078e30ff */
[----:B------:R-:W-:-:S06]  /*0750*/  IMAD.WIDE R12, R13, 0x2, R18 ;  /* 0x000000020d0c7825 */ /* 0x000fcc00078e0212 */
[----:B------:R-:W2:Y:S01]  /*0760*/  LDG.E.128.CONSTANT R12, desc[UR14][R12.64] ;  /* 0x0000000e0c0c7981 */ /* 0x000ea2000c1e9d00 */
[----:B------:R-:W-:Y:S01]  /*0770*/  IMAD.U32 R22, RZ, RZ, UR11 ;  /* 0x0000000bff167e24 */ /* 0x000fe2000f8e00ff */
[----:B------:R-:W-:-:S03]  /*0780*/  UISETP.GT.U32.AND UP0, UPT, UR13, 0x7f, UPT ;  /* 0x0000007f0d00788c */ /* 0x000fc6000bf04070 */
[----:B------:R-:W-:-:S05]  /*0790*/  IMAD R21, R22, 0x90, R45 ;  /* 0x0000009016157824 */ /* 0x000fca00078e022d */
[----:B--2---:R1:W-:Y:S01]  /*07a0*/  STS.128 [R21], R12 ;  /* 0x0000000c15007388 */ /* 0x0043e20000000c00 */
[----:B------:R-:W-:Y:S05]  /*07b0*/  BRA.U UP0, `(.L_x_1) ;  /* 0x0000001100447547 */ /* 0x000fea000b800000 */
[----:B------:R-:W-:-:S05]  /*07c0*/  IADD3 R17, PT, PT, R17, UR11, RZ ;  /* 0x0000000b11117c10 */ /* 0x000fca000fffe0ff */
[----:B-1----:R-:W-:-:S04]  /*07d0*/  IMAD R13, R17, 0x40, R16 ;  /* 0x00000040110d7824 */ /* 0x002fc800078e0210 */
[----:B------:R-:W-:-:S06]  /*07e0*/  IMAD.WIDE R12, R13, 0x2, R18 ;  /* 0x000000020d0c7825 */ /* 0x000fcc00078e0212 */
[----:B------:R-:W2:Y:S01]  /*07f0*/  LDG.E.128.CONSTANT R12, desc[UR14][R12.64] ;  /* 0x0000000e0c0c7981 */ /* 0x000ea2000c1e9d00 */
[----:B------:R-:W-:Y:S01]  /*0800*/  MOV R22, UR11 ;  /* 0x0000000b00167c02 */ /* 0x000fe20008000f00 */
[----:B------:R-:W-:-:S04]  /*0810*/  UISETP.GT.U32.AND UP0, UPT, UR13, 0x57, UPT ;  /* 0x000000570d00788c */ /* 0x000fc8000bf04070 */
[----:B------:R-:W-:-:S05]  /*0820*/  IMAD R21, R22, 0x90, R21 ;  /* 0x0000009016157824 */ /* 0x000fca00078e0215 */
[----:B--2---:R2:W-:Y:S01]  /*0830*/  STS.128 [R21], R12 ;  /* 0x0000000c15007388 */ /* 0x0045e20000000c00 */
[----:B------:R-:W-:Y:S05]  /*0840*/  BRA.U UP0, `(.L_x_1) ;  /* 0x0000001100207547 */ /* 0x000fea000b800000 */
[----:B------:R-:W-:-:S05]  /*0850*/  VIADD R17, R17, UR11 ;  /* 0x0000000b11117c36 */ /* 0x000fca0008000000 */
[----:B--2---:R-:W-:-:S05]  /*0860*/  LEA R13, R17, R16, 0x6 ;  /* 0x00000010110d7211 */ /* 0x004fca00078e30ff */
        /* <DEDUP_REMOVED lines=8> */
[----:B---3--:R-:W-:-:S04]  /*08f0*/  IMAD R13, R17, 0x40, R16 ;  /* 0x00000040110d7824 */ /* 0x008fc800078e0210 */
        /* <DEDUP_REMOVED lines=8> */
[----:B----4-:R-:W-:-:S05]  /*0980*/  LEA R13, R17, R16, 0x6 ;  /* 0x00000010110d7211 */ /* 0x010fca00078e30ff */
        /* <DEDUP_REMOVED lines=8> */
[----:B0-----:R-:W-:-:S04]  /*0a10*/  IMAD R13, R17, 0x40, R16 ;  /* 0x00000040110d7824 */ /* 0x001fc800078e0210 */
        /* <DEDUP_REMOVED lines=8> */
[----:B0-----:R-:W-:-:S05]  /*0aa0*/  LEA R13, R17, R16, 0x6 ;  /* 0x00000010110d7211 */ /* 0x001fca00078e30ff */
[----:B------:R-:W-:-:S06]  /*0ab0*/  IMAD.WIDE R12, R13, 0x2, R18 ;  /* 0x000000020d0c7825 */ /* 0x000fcc00078e0212 */
[----:B------:R-:W2:Y:S01]  /*0ac0*/  LDG.E.128.CONSTANT R12, desc[UR14][R12.64] ;  /* 0x0000000e0c0c7981 */ /* 0x000ea2000c1e9d00 */
[----:B------:R-:W-:-:S04]  /*0ad0*/  IMAD.U32 R22, RZ, RZ, UR11 ;  /* 0x0000000bff167e24 */ /* 0x000fc8000f8e00ff */
[----:B------:R-:W-:Y:S01]  /*0ae0*/  IMAD R17, R22, 0x90, R21 ;  /* 0x0000009016117824 */ /* 0x000fe200078e0215 */
[----:B------:R-:W-:-:S04]  /*0af0*/  MOV R21, UR12 ;  /* 0x0000000c00157c02 */ /* 0x000fc80008000f00 */
[----:B------:R-:W-:Y:S01]  /*0b00*/  ISETP.GT.U32.AND P0, PT, R21, 0x1f, PT ;  /* 0x0000001f1500780c */ /* 0x000fe20003f04070 */
[----:B--2---:R0:W-:-:S12]  /*0b10*/  STS.128 [R17], R12 ;  /* 0x0000000c11007388 */ /* 0x0041d80000000c00 */
[----:B------:R-:W-:Y:S05]  /*0b20*/  @P0 BRA `(.L_x_1) ;  /* 0x0000000c00680947 */ /* 0x000fea0003800000 */
[----:B------:R-:W-:-:S05]  /*0b30*/  VIADD R21, R48, UR12 ;  /* 0x0000000c30157c36 */ /* 0x000fca0008000000 */
[----:B0-----:R-:W-:-:S05]  /*0b40*/  LEA R13, R21, R16, 0x6 ;  /* 0x00000010150d7211 */ /* 0x001fca00078e30ff */
[----:B------:R-:W-:-:S06]  /*0b50*/  IMAD.WIDE R12, R13, 0x2, R18 ;  /* 0x000000020d0c7825 */ /* 0x000fcc00078e0212 */
[----:B------:R-:W2:Y:S01]  /*0b60*/  LDG.E.128.CONSTANT R12, desc[UR14][R12.64] ;  /* 0x0000000e0c0c7981 */ /* 0x000ea2000c1e9d00 */
[----:B------:R-:W-:-:S05]  /*0b70*/  IMAD.U32 R17, RZ, RZ, UR11 ;  /* 0x0000000bff117e24 */ /* 0x000fca000f8e00ff */
[----:B------:R-:W-:-:S04]  /*0b80*/  IADD3 R17, PT, PT, R17, UR12, RZ ;  /* 0x0000000c11117c10 */ /* 0x000fc8000fffe0ff */
[----:B------:R-:W-:Y:S01]  /*0b90*/  ISETP.GT.U32.AND P0, PT, R17, 0x1f, PT ;  /* 0x0000001f1100780c */ /* 0x000fe20003f04070 */
[----:B--2---:R0:W-:-:S12]  /*0ba0*/  STS.128 [R44], R12 ;  /* 0x0000000c2c007388 */ /* 0x0041d80000000c00 */
[----:B------:R-:W-:Y:S05]  /*0bb0*/  @P0 BRA `(.L_x_1) ;  /* 0x0000000c00440947 */ /* 0x000fea0003800000 */
[----:B------:R-:W-:-:S05]  /*0bc0*/  VIADD R21, R21, UR11 ;  /* 0x0000000b15157c36 */ /* 0x000fca0008000000 */
[----:B0-----:R-:W-:-:S05]  /*0bd0*/  LEA R13, R21, R16, 0x6 ;  /* 0x00000010150d7211 */ /* 0x001fca00078e30ff */
[----:B------:R-:W-:-:S06]  /*0be0*/  IMAD.WIDE R12, R13, 0x2, R18 ;  /* 0x000000020d0c7825 */ /* 0x000fcc00078e0212 */
[----:B------:R-:W2:Y:S01]  /*0bf0*/  LDG.E.128.CONSTANT R12, desc[UR14][R12.64] ;  /* 0x0000000e0c0c7981 */ /* 0x000ea2000c1e9d00 */
[----:B------:R-:W-:-:S05]  /*0c00*/  VIADD R17, R17, UR11 ;  /* 0x0000000b11117c36 */ /* 0x000fca0008000000 */
[----:B------:R-:W-:Y:S01]  /*0c10*/  ISETP.GT.U32.AND P0, PT, R17, 0x1f, PT ;  /* 0x0000001f1100780c */ /* 0x000fe20003f04070 */
[----:B--2---:R0:W-:-:S12]  /*0c20*/  STS.128 [R43], R12 ;  /* 0x0000000c2b007388 */ /* 0x0041d80000000c00 */
[----:B------:R-:W-:Y:S05]  /*0c30*/  @P0 BRA `(.L_x_1) ;  /* 0x0000000c00240947 */ /* 0x000fea0003800000 */
[----:B------:R-:W-:-:S05]  /*0c40*/  IADD3 R21, PT, PT, R21, UR11, RZ ;  /* 0x0000000b15157c10 */ /* 0x000fca000fffe0ff */
[----:B0-----:R-:W-:-:S04]  /*0c50*/  IMAD R13, R21, 0x40, R16 ;  /* 0x00000040150d7824 */ /* 0x001fc800078e0210 */
[----:B------:R-:W-:-:S06]  /*0c60*/  IMAD.WIDE R12, R13, 0x2, R18 ;  /* 0x000000020d0c7825 */ /* 0x000fcc00078e0212 */
[----:B------:R-:W2:Y:S01]  /*0c70*/  LDG.E.128.CONSTANT R12, desc[UR14][R12.64] ;  /* 0x0000000e0c0c7981 */ /* 0x000ea2000c1e9d00 */
        /* <DEDUP_REMOVED lines=48> */
[----:B------:R-:W-:-:S04]  /*0f80*/  MOV R22, UR11 ;  /* 0x0000000b00167c02 */ /* 0x000fc80008000f00 */
[----:B------:R-:W-:-:S04]  /*0f90*/  IADD3 R21, PT, PT, R22, UR11, R21 ;  /* 0x0000000b16157c10 */ /* 0x000fc8000fffe015 */
        /* <DEDUP_REMOVED lines=74> */
[----:B------:R-:W-:Y:S01]  /*1440*/  IMAD.U32 R22, RZ, RZ, UR11 ;  /* 0x0000000bff167e24 */ /* 0x000fe2000f8e00ff */
[----:B------:R-:W-:-:S04]  /*1450*/  MOV R26, UR11 ;  /* 0x0000000b001a7c02 */ /* 0x000fc80008000f00 */
[----:B------:R-:W-:-:S04]  /*1460*/  IADD3 R17, PT, PT, R22, UR11, R17 ;  /* 0x0000000b16117c10 */ /* 0x000fc8000fffe011 */
[----:B------:R-:W-:-:S04]  /*1470*/  IADD3 R17, PT, PT, R26, UR11, R17 ;  /* 0x0000000b1a117c10 */ /* 0x000fc8000fffe011 */
[----:B------:R-:W-:-:S04]  /*1480*/  IADD3 R17, PT, PT, R22, UR11, R17 ;  /* 0x0000000b16117c10 */ /* 0x000fc8000fffe011 */
[----:B------:R-:W-:-:S04]  /*1490*/  IADD3 R17, PT, PT, R26, UR11, R17 ;  /* 0x0000000b1a117c10 */ /* 0x000fc8000fffe011 */
[----:B------:R-:W-:-:S04]  /*14a0*/  IADD3 R17, PT, PT, R22, UR11, R17 ;  /* 0x0000000b16117c10 */ /* 0x000fc8000fffe011 */
[----:B------:R-:W-:-:S04]  /*14b0*/  IADD3 R17, PT, PT, R26, UR11, R17 ;  /* 0x0000000b1a117c10 */ /* 0x000fc8000fffe011 */
[----:B------:R-:W-:-:S05]  /*14c0*/  IADD3 R17, PT, PT, R22, UR11, R17 ;  /* 0x0000000b16117c10 */ /* 0x000fca000fffe011 */
        /* <DEDUP_REMOVED lines=32> */
[----:B------:R-:W-:Y:S01]  /*16d0*/  MOV R22, UR11 ;  /* 0x0000000b00167c02 */ /* 0x000fe20008000f00 */
[----:B------:R-:W-:-:S04]  /*16e0*/  VIADD R17, R17, UR11 ;  /* 0x0000000b11117c36 */ /* 0x000fc80008000000 */
[----:B------:R-:W-:Y:S01]  /*16f0*/  IMAD R21, R22, 0x90, R7 ;  /* 0x0000009016157824 */ /* 0x000fe200078e0207 */
[----:B------:R-:W-:-:S04]  /*1700*/  ISETP.GT.U32.AND P0, PT, R17, 0x1f, PT ;  /* 0x0000001f1100780c */ /* 0x000fc80003f04070 */
[----:B--2---:R0:W-:Y:S09]  /*1710*/  STS.128 [R21], R12 ;  /* 0x0000000c15007388 */ /* 0x0041f20000000c00 */
[----:B------:R-:W-:Y:S05]  /*1720*/  @P0 BRA `(.L_x_1) ;  /* 0x0000000000680947 */ /* 0x000fea0003800000 */
[----:B------:R-:W-:-:S04]  /*1730*/  IADD3 R23, PT, PT, R23, UR11, RZ ;  /* 0x0000000b17177c10 */ /* 0x000fc8000fffe0ff */
[----:B0-----:R-:W-:-:S05]  /*1740*/  LEA R13, R23, R16, 0x6 ;  /* 0x00000010170d7211 */ /* 0x001fca00078e30ff */
[----:B------:R-:W-:-:S06]  /*1750*/  IMAD.WIDE R12, R13, 0x2, R18 ;  /* 0x000000020d0c7825 */ /* 0x000fcc00078e0212 */
[----:B------:R-:W2:Y:S01]  /*1760*/  LDG.E.128.CONSTANT R12, desc[UR14][R12.64] ;  /* 0x0000000e0c0c7981 */ /* 0x000ea2000c1e9d00 */
[----:B------:R-:W-:Y:S01]  /*1770*/  IMAD.U32 R22, RZ, RZ, UR11 ;  /* 0x0000000bff167e24 */ /* 0x000fe2000f8e00ff */
[----:B------:R-:W-:-:S03]  /*1780*/  IADD3 R17, PT, PT, R17, UR11, RZ ;  /* 0x0000000b11117c10 */ /* 0x000fc6000fffe0ff */
[----:B------:R-:W-:Y:S01]  /*1790*/  IMAD R21, R22, 0x90, R21 ;  /* 0x0000009016157824 */ /* 0x000fe200078e0215 */
[----:B------:R-:W-:-:S04]  /*17a0*/  ISETP.GT.U32.AND P0, PT, R17, 0x1f, PT ;  /* 0x0000001f1100780c */ /* 0x000fc80003f04070 */
[----:B--2---:R0:W-:Y:S09]  /*17b0*/  STS.128 [R21], R12 ;  /* 0x0000000c15007388 */ /* 0x0041f20000000c00 */
[----:B------:R-:W-:Y:S05]  /*17c0*/  @P0 BRA `(.L_x_1) ;  /* 0x0000000000400947 */ /* 0x000fea0003800000 */
[----:B------:R-:W-:Y:S01]  /*17d0*/  IADD3 R17, PT, PT, R17, UR11, RZ ;  /* 0x0000000b11117c10 */ /* 0x000fe2000fffe0ff */
[----:B------:R-:W-:-:S03]  /*17e0*/  VIADD R23, R23, UR11 ;  /* 0x0000000b17177c36 */ /* 0x000fc60008000000 */
[----:B------:R-:W-:Y:S02]  /*17f0*/  ISETP.GT.U32.AND P0, PT, R17, 0x1f, PT ;  /* 0x0000001f1100780c */ /* 0x000fe40003f04070 */
[----:B0-----:R-:W-:-:S05]  /*1800*/  LEA R13, R23, R16, 0x6 ;  /* 0x00000010170d7211 */ /* 0x001fca00078e30ff */
[----:B------:R-:W-:-:S06]  /*1810*/  IMAD.WIDE R12, R13, 0x2, R18 ;  /* 0x000000020d0c7825 */ /* 0x000fcc00078e0212 */
[----:B------:R-:W-:-:S05]  /*1820*/  @!P0 IADD3 R15, PT, PT, R23, UR11, RZ ;  /* 0x0000000b170f8c10 */ /* 0x000fca000fffe0ff */
[----:B------:R-:W-:-:S04]  /*1830*/  @!P0 IMAD R15, R15, 0x40, R16 ;  /* 0x000000400f0f8824 */ /* 0x000fc800078e0210 */
[----:B------:R-:W-:Y:S02]  /*1840*/  @!P0 IMAD.WIDE R18, R15, 0x2, R18 ;  /* 0x000000020f128825 */ /* 0x000fe400078e0212 */
[----:B------:R-:W2:Y:S04]  /*1850*/  LDG.E.128.CONSTANT R12, desc[UR14][R12.64] ;  /* 0x0000000e0c0c7981 */ /* 0x000ea8000c1e9d00 */
[----:B------:R-:W3:Y:S01]  /*1860*/  @!P0 LDG.E.128.CONSTANT R16, desc[UR14][R18.64] ;  /* 0x0000000e12108981 */ /* 0x000ee2000c1e9d00 */
[----:B------:R-:W-:Y:S02]  /*1870*/  MOV R22, UR11 ;  /* 0x0000000b00167c02 */ /* 0x000fe40008000f00 */
[----:B------:R-:W-:-:S03]  /*1880*/  MOV R23, UR11 ;  /* 0x0000000b00177c02 */ /* 0x000fc60008000f00 */
[----:B------:R-:W-:-:S04]  /*1890*/  IMAD R22, R22, 0x90, R21 ;  /* 0x0000009016167824 */ /* 0x000fc800078e0215 */
[----:B------:R-:W-:Y:S01]  /*18a0*/  @!P0 IMAD R21, R23, 0x90, R22 ;  /* 0x0000009017158824 */ /* 0x000fe200078e0216 */
[----:B--2---:R0:W-:Y:S04]  /*18b0*/  STS.128 [R22], R12 ;  /* 0x0000000c16007388 */ /* 0x0041e80000000c00 */
[----:B---3--:R0:W-:Y:S02]  /*18c0*/  @!P0 STS.128 [R21], R16 ;  /* 0x0000001015008388 */ /* 0x0081e40000000c00 */
.L_x_1:
[----:B------:R-:W-:Y:S01]  /*18d0*/  ULOP3.LUT UR5, UR7, 0xffff, URZ, 0xc0, !UPT ;  /* 0x0000ffff07057892 */ /* 0x000fe2000f8ec0ff */
[----:B-----5:R-:W-:Y:S01]  /*18e0*/  IMAD R25, R20, 0x40, R8 ;  /* 0x0000004014197824 */ /* 0x020fe200078e0208 */
[----:B------:R-:W-:Y:S02]  /*18f0*/  UISETP.NE.AND UP0, UPT, UR8, URZ, UPT ;  /* 0x000000ff0800728c */ /* 0x000fe4000bf05270 */
[----:B------:R-:W-:Y:S01]  /*1900*/  UISETP.GE.U32.AND UP1, UPT, UR5, 0x3, UPT ;  /* 0x000000030500788c */ /* 0x000fe2000bf26070 */
[----:B------:R-:W-:-:S08]  /*1910*/  UMOV UR4, URZ ;  /* 0x000000ff00047c82 */ /* 0x000fd00008000000 */
[----:B------:R-:W-:Y:S05]  /*1920*/  BRA.U !UP1, `(.L_x_2) ;  /* 0x0000000109d07547 */ /* 0x000fea000b800000 */
[----:B------:R-:W-:Y:S01]  /*1930*/  USHF.R.U32.HI UR16, URZ, 0x2, UR13 ;  /* 0x00000002ff107899 */ /* 0x000fe2000801160d */
[----:B------:R-:W-:Y:S01]  /*1940*/  MOV R27, R2 ;  /* 0x00000002001b7202 */ /* 0x000fe20000000f00 */
[----:B------:R-:W5:Y:S04]  /*1950*/  LDCU UR17, c[0x0][0x3ac] ;  /* 0x00007580ff1177ac */ /* 0x000f680008000800 */
[----:B01234-:R-:W-:Y:S01]  /*1960*/  MOV R15, UR16 ;  /* 0x00000010000f7c02 */ /* 0x01ffe20008000f00 */
[----:B------:R-:W-:Y:S01]  /*1970*/  VIADD R13, R8, UR16 ;  /* 0x00000010080d7c36 */ /* 0x000fe20008000000 */
[----:B------:R-:W-:Y:S01]  /*1980*/  MOV R17, UR16 ;  /* 0x0000001000117c02 */ /* 0x000fe20008000f00 */
[----:B------:R-:W-:Y:S01]  /*1990*/  UIADD3 UR4, UPT, UPT, UR5, 0x1, URZ ;  /* 0x0000000105047890 */ /* 0x000fe2000fffe0ff */
[----:B------:R-:W-:Y:S01]  /*19a0*/  LEA R15, R15, R8, 0x1 ;  /* 0x000000080f0f7211 */ /* 0x000fe200078e08ff */
[----:B------:R-:W-:Y:S01]  /*19b0*/  ULOP3.LUT UR9, UR13, 0xfffffffc, URZ, 0xc0, !UPT ;  /* 0xfffffffc0d097892 */ /* 0x000fe2000f8ec0ff */
[C---:B------:R-:W-:Y:S01]  /*19c0*/  LEA R52, R20.reuse, R13, 0x6 ;  /* 0x0000000d14347211 */ /* 0x040fe200078e30ff */
[----:B------:R-:W-:Y:S01]  /*19d0*/  IMAD R17, R17, 0x3, R8 ;  /* 0x0000000311117824 */ /* 0x000fe200078e0208 */
[----:B------:R-:W-:Y:S01]  /*19e0*/  ULOP3.LUT UR4, UR4, 0x1fffc, URZ, 0xc0, !UPT ;  /* 0x0001fffc04047892 */ /* 0x000fe2000f8ec0ff */
[----:B------:R-:W-:-:S03]  /*19f0*/  IMAD R12, R20, 0x40, R15 ;  /* 0x00000040140c7824 */ /* 0x000fc600078e020f */
[----:B------:R-:W-:Y:S01]  /*1a00*/  LEA R20, R20, R17, 0x6 ;  /* 0x0000001114147211 */ /* 0x000fe200078e30ff */
[----:B------:R-:W-:Y:S01]  /*1a10*/  UIADD3 UR5, UPT, UPT, -UR4, URZ, URZ ;  /* 0x000000ff04057290 */ /* 0x000fe2000fffe1ff */
[--C-:B-----5:R-:W-:Y:S02]  /*1a20*/  IMAD R26, R25, UR17, R47.reuse ;  /* 0x00000011191a7c24 */ /* 0x120fe4000f8e022f */
[--C-:B------:R-:W-:Y:S01]  /*1a30*/  IMAD R52, R52, UR17, R47.reuse ;  /* 0x0000001134347c24 */ /* 0x100fe2000f8e022f */
[----:B------:R-:W-:Y:S01]  /*1a40*/  UMOV UR4, URZ ;  /* 0x000000ff00047c82 */ /* 0x000fe20008000000 */
[--C-:B------:R-:W-:Y:S02]  /*1a50*/  IMAD R51, R12, UR17, R47.reuse ;  /* 0x000000110c337c24 */ /* 0x100fe4000f8e022f */
[----:B------:R-:W-:-:S07]  /*1a60*/  IMAD R50, R20, UR17, R47 ;  /* 0x0000001114327c24 */ /* 0x000fce000f8e022f */
.L_x_3:
[----:B------:R-:W0:Y:S02]  /*1a70*/  LDC.64 R20, c[0x0][0x398] ;  /* 0x0000e600ff147b82 */ /* 0x000e240000000a00 */
[----:B0-----:R-:W-:-:S06]  /*1a80*/  IMAD.WIDE R12, R26, 0x2, R20 ;  /* 0x000000021a0c7825 */ /* 0x001fcc00078e0214 */
[----:B------:R-:W2:Y:S01]  /*1a90*/  LDG.E.128.CONSTANT R12, desc[UR14][R12.64] ;  /* 0x0000000e0c0c7981 */ /* 0x000ea2000c1e9d00 */
[----:B------:R-:W-:-:S04]  /*1aa0*/  IMAD.WIDE R16, R52, 0x2, R20 ;  /* 0x0000000234107825 */ /* 0x000fc800078e0214 */
[----:B------:R-:W-:Y:S01]  /*1ab0*/  IMAD.U32 R53, RZ, RZ, UR16 ;  /* 0x00000010ff357e24 */ /* 0x000fe2000f8e00ff */
[----:B--2---:R0:W-:Y:S04]  /*1ac0*/  STS.128 [R27], R12 ;  /* 0x0000000c1b007388 */ /* 0x0041e80000000c00 */
[----:B0-----:R0:W2:Y:S02]  /*1ad0*/  LDG.E.128.CONSTANT R12, desc[UR14][R16.64] ;  /* 0x0000000e100c7981 */ /* 0x0010a4000c1e9d00 */
[----:B0-----:R-:W-:-:S04]  /*1ae0*/  IMAD.WIDE R16, R51, 0x2, R20 ;  /* 0x0000000233107825 */ /* 0x001fc800078e0214 */
[----:B------:R-:W-:Y:S02]  /*1af0*/  IMAD.WIDE R20, R50, 0x2, R20 ;  /* 0x0000000232147825 */ /* 0x000fe400078e0214 */
[----:B------:R-:W3:Y:S04]  /*1b00*/  LDG.E.128.CONSTANT R16, desc[UR14][R16.64] ;  /* 0x0000000e10107981 */ /* 0x000ee8000c1e9d00 */
[----:B------:R-:W4:Y:S01]  /*1b10*/  LDG.E.128.CONSTANT R20, desc[UR14][R20.64] ;  /* 0x0000000e14147981 */ /* 0x000f22000c1e9d00 */
[----:B------:R-:W-:Y:S01]  /*1b20*/  IMAD R53, R53, 0x50, R27 ;  /* 0x0000005035357824 */ /* 0x000fe200078e021b */
[----:B------:R-:W-:Y:S02]  /*1b30*/  UIADD3 UR5, UPT, UPT, UR5, 0x4, URZ ;  /* 0x0000000405057890 */ /* 0x000fe4000fffe0ff */
[----:B------:R-:W-:-:S02]  /*1b40*/  UIADD3 UR4, UPT, UPT, UR9, UR4, URZ ;  /* 0x0000000409047290 */ /* 0x000fc4000fffe0ff */
[----:B------:R-:W-:Y:S01]  /*1b50*/  UISETP.NE.AND UP1, UPT, UR5, URZ, UPT ;  /* 0x000000ff0500728c */ /* 0x000fe2000bf25270 */
[----:B--2---:R0:W-:Y:S02]  /*1b60*/  STS.128 [R53], R12 ;  /* 0x0000000c35007388 */ /* 0x0041e40000000c00 */
[----:B0-----:R-:W-:Y:S01]  /*1b70*/  MOV R53, UR16 ;  /* 0x0000001000357c02 */ /* 0x001fe20008000f00 */
[----:B------:R-:W-:Y:S01]  /*1b80*/  IMAD.U32 R13, RZ, RZ, UR6 ;  /* 0x00000006ff0d7e24 */ /* 0x000fe2000f8e00ff */
[----:B------:R-:W-:Y:S01]  /*1b90*/  MOV R12, UR16 ;  /* 0x00000010000c7c02 */ /* 0x000fe20008000f00 */
[----:B------:R-:W-:Y:S01]  /*1ba0*/  IMAD.U32 R15, RZ, RZ, UR6 ;  /* 0x00000006ff0f7e24 */ /* 0x000fe2000f8e00ff */
[----:B------:R-:W-:Y:S01]  /*1bb0*/  MOV R14, UR16 ;  /* 0x00000010000e7c02 */ /* 0x000fe20008000f00 */
[--C-:B------:R-:W-:Y:S01]  /*1bc0*/  IMAD R53, R53, 0xa0, R27.reuse ;  /* 0x000000a035357824 */ /* 0x100fe200078e021b */
[C---:B------:R-:W-:Y:S01]  /*1bd0*/  LEA R52, R13.reuse, R52, 0x2 ;  /* 0x000000340d347211 */ /* 0x040fe200078e10ff */
[--C-:B------:R-:W-:Y:S01]  /*1be0*/  IMAD R12, R12, 0xf0, R27.reuse ;  /* 0x000000f00c0c7824 */ /* 0x100fe200078e021b */
[----:B------:R-:W-:Y:S01]  /*1bf0*/  LEA R51, R13, R51, 0x2 ;  /* 0x000000330d337211 */ /* 0x000fe200078e10ff */
[----:B------:R-:W-:Y:S01]  /*1c00*/  IMAD R50, R15, 0x4, R50 ;  /* 0x000000040f327824 */ /* 0x000fe200078e0232 */
[----:B---3--:R0:W-:Y:S01]  /*1c10*/  STS.128 [R53], R16 ;  /* 0x0000001035007388 */ /* 0x0081e20000000c00 */
[----:B------:R-:W-:-:S03]  /*1c20*/  IMAD R27, R14, 0x140, R27 ;  /* 0x000001400e1b7824 */ /* 0x000fc600078e021b */
[----:B----4-:R1:W-:Y:S01]  /*1c30*/  STS.128 [R12], R20 ;  /* 0x000000140c007388 */ /* 0x0103e20000000c00 */
[----:B0-----:R-:W-:-:S04]  /*1c40*/  MOV R17, UR6 ;  /* 0x0000000600117c02 */ /* 0x001fc80008000f00 */
[----:B------:R-:W-:Y:S01]  /*1c50*/  LEA R26, R17, R26, 0x2 ;  /* 0x0000001a111a7211 */ /* 0x000fe200078e10ff */
[----:B-1----:R-:W-:Y:S06]  /*1c60*/  BRA.U UP1, `(.L_x_3) ;  /* 0xfffffffd01807547 */ /* 0x002fec000b83ffff */
.L_x_2:
[----:B------:R-:W-:Y:S05]  /*1c70*/  BRA.U !UP0, `(.L_x_4) ;  /* 0x00000001088c7547 */ /* 0x000fea000b800000 */
[----:B0-----:R-:W0:Y:S01]  /*1c80*/  LDC.64 R16, c[0x0][0x398] ;  /* 0x0000e600ff107b82 */ /* 0x001e220000000a00 */
[----:B------:R-:W1:Y:S01]  /*1c90*/  LDCU UR16, c[0x0][0x3ac] ;  /* 0x00007580ff1077ac */ /* 0x000e620008000800 */
[----:B------:R-:W-:-:S05]  /*1ca0*/  IADD3 R22, PT, PT, R25, UR4, RZ ;  /* 0x0000000419167c10 */ /* 0x000fca000fffe0ff */
[----:B-1234-:R-:W-:-:S04]  /*1cb0*/  IMAD R13, R22, UR16, R47 ;  /* 0x00000010160d7c24 */ /* 0x01efc8000f8e022f */
[----:B0-----:R-:W-:-:S06]  /*1cc0*/  IMAD.WIDE R12, R13, 0x2, R16 ;  /* 0x000000020d0c7825 */ /* 0x001fcc00078e0210 */
[----:B------:R-:W2:Y:S01]  /*1cd0*/  LDG.E.128.CONSTANT R12, desc[UR14][R12.64] ;  /* 0x0000000e0c0c7981 */ /* 0x000ea2000c1e9d00 */
[----:B------:R-:W0:Y:S01]  /*1ce0*/  S2UR UR9, SR_CgaCtaId ;  /* 0x00000000000979c3 */ /* 0x000e220000008800 */
[----:B------:R-:W-:Y:S01]  /*1cf0*/  UMOV UR5, 0x400 ;  /* 0x0000040000057882 */ /* 0x000fe20000000000 */
[----:B------:R-:W-:Y:S01]  /*1d00*/  IMAD.SHL.U32 R18, R24, 0x10, RZ ;  /* 0x0000001018127824 */ /* 0x000fe200078e00ff */
[----:B------:R-:W-:Y:S01]  /*1d10*/  UIADD3 UR5, UPT, UPT, UR5, 0x1200, URZ ;  /* 0x0000120005057890 */ /* 0x000fe2000fffe0ff */
[----:B------:R-:W-:Y:S01]  /*1d20*/  IADD3 R20, PT, PT, R8, UR4, RZ ;  /* 0x0000000408147c10 */ /* 0x000fe2000fffe0ff */
[----:B------:R-:W-:Y:S02]  /*1d30*/  UISETP.NE.AND UP0, UPT, UR8, 0x1, UPT ;  /* 0x000000010800788c */ /* 0x000fe4000bf05270 */
[----:B------:R-:W-:Y:S01]  /*1d40*/  LOP3.LUT R18, R18, 0x30, RZ, 0xc0, !PT ;  /* 0x0000003012127812 */ /* 0x000fe200078ec0ff */
[----:B0-----:R-:W-:-:S06]  /*1d50*/  ULEA UR5, UR9, UR5, 0x18 ;  /* 0x0000000509057291 */ /* 0x001fcc000f8ec0ff */
[----:B------:R-:W-:-:S05]  /*1d60*/  IADD3 R19, PT, PT, R18, UR5, RZ ;  /* 0x0000000512137c10 */ /* 0x000fca000fffe0ff */
[----:B------:R-:W-:-:S05]  /*1d70*/  IMAD R20, R20, 0x50, R19 ;  /* 0x0000005014147824 */ /* 0x000fca00078e0213 */
[----:B--2---:R0:W-:Y:S01]  /*1d80*/  STS.128 [R20], R12 ;  /* 0x0000000c14007388 */ /* 0x0041e20000000c00 */
[----:B------:R-:W-:Y:S05]  /*1d90*/  BRA.U !UP0, `(.L_x_4) ;  /* 0x0000000108447547 */ /* 0x000fea000b800000 */
[----:B------:R-:W-:Y:S02]  /*1da0*/  UISETP.NE.AND UP0, UPT, UR8, 0x2, UPT ;  /* 0x000000020800788c */ /* 0x000fe4000bf05270 */
[----:B------:R-:W-:-:S04]  /*1db0*/  USHF.R.U32.HI UR4, URZ, 0x2, UR13 ;  /* 0x00000002ff047899 */ /* 0x000fc8000801160d */
[----:B------:R-:W-:Y:S02]  /*1dc0*/  PLOP3.LUT P0, PT, PT, PT, UP0, 0x80, 0x8 ;  /* 0x000000000008781c */ /* 0x000fe40003f0f008 */
[----:B------:R-:W-:-:S04]  /*1dd0*/  VIADD R22, R22, UR4 ;  /* 0x0000000416167c36 */ /* 0x000fc80008000000 */
[----:B0-----:R-:W-:-:S07]  /*1de0*/  IMAD R13, R22, UR16, R47 ;  /* 0x00000010160d7c24 */ /* 0x001fce000f8e022f */
[----:B------:R-:W-:-:S05]  /*1df0*/  @P0 IADD3 R12, PT, PT, R22, UR4, RZ ;  /* 0x00000004160c0c10 */ /* 0x000fca000fffe0ff */
[----:B------:R-:W-:Y:S02]  /*1e00*/  @P0 IMAD R15, R12, UR16, R47 ;  /* 0x000000100c0f0c24 */ /* 0x000fe4000f8e022f */
[----:B------:R-:W-:-:S04]  /*1e10*/  IMAD.WIDE R12, R13, 0x2, R16 ;  /* 0x000000020d0c7825 */ /* 0x000fc800078e0210 */
[----:B------:R-:W-:Y:S02]  /*1e20*/  @P0 IMAD.WIDE R16, R15, 0x2, R16 ;  /* 0x000000020f100825 */ /* 0x000fe400078e0210 */
[----:B------:R-:W2:Y:S04]  /*1e30*/  LDG.E.128.CONSTANT R12, desc[UR14][R12.64] ;  /* 0x0000000e0c0c7981 */ /* 0x000ea8000c1e9d00 */
[----:B------:R-:W3:Y:S01]  /*1e40*/  @P0 LDG.E.128.CONSTANT R16, desc[UR14][R16.64] ;  /* 0x0000000e10100981 */ /* 0x000ee2000c1e9d00 */
[----:B------:R-:W-:Y:S01]  /*1e50*/  MOV R21, UR4 ;  /* 0x0000000400157c02 */ /* 0x000fe20008000f00 */
[----:B------:R-:W-:-:S04]  /*1e60*/  IMAD.U32 R22, RZ, RZ, UR4 ;  /* 0x00000004ff167e24 */ /* 0x000fc8000f8e00ff */
[----:B------:R-:W-:-:S04]  /*1e70*/  IMAD R21, R21, 0x50, R20 ;  /* 0x0000005015157824 */ /* 0x000fc800078e0214 */
[----:B------:R-:W-:Y:S01]  /*1e80*/  @P0 IMAD R20, R22, 0x50, R21 ;  /* 0x0000005016140824 */ /* 0x000fe200078e0215 */
[----:B--2---:R0:W-:Y:S04]  /*1e90*/  STS.128 [R21], R12 ;  /* 0x0000000c15007388 */ /* 0x0041e80000000c00 */
[----:B---3--:R0:W-:Y:S02]  /*1ea0*/  @P0 STS.128 [R20], R16 ;  /* 0x0000001014000388 */ /* 0x0081e40000000c00 */
.L_x_4:
[----:B01234-:R-:W0:Y:S01]  /*1eb0*/  S2R R14, SR_LANEID ;  /* 0x00000000000e7919 */ /* 0x01fe220000000000 */
[----:B------:R-:W-:Y:S01]  /*1ec0*/  VIADD R21, R0, 0x500 ;  /* 0x0000050000157836 */ /* 0x000fe20000000000 */
[----:B------:R-:W-:Y:S01]  /*1ed0*/  IADD3 R20, PT, PT, R46, 0x20, RZ ;  /* 0x000000202e147810 */ /* 0x000fe20007ffe0ff */
[----:B------:R-:W-:Y:S01]  /*1ee0*/  UIADD3 UR10, UPT, UPT, UR10, 0x1, URZ ;  /* 0x000000010a0a7890 */ /* 0x000fe2000fffe0ff */
[----:B------:R-:W-:Y:S05]  /*1ef0*/  BAR.SYNC.DEFER_BLOCKING 0x0 ;  /* 0x0000000000007b1d */ /* 0x000fea0000010000 */
[----:B------:R-:W-:Y:S02]  /*1f00*/  ISETP.NE.AND P0, PT, R49, UR10, PT ;  /* 0x0000000a31007c0c */ /* 0x000fe4000bf05270 */
[----:B0-----:R-:W-:-:S02]  /*1f10*/  SHF.R.U32.HI R12, RZ, 0x3, R14 ;  /* 0x00000003ff0c7819 */ /* 0x001fc4000001160e */
[----:B------:R-:W-:Y:S02]  /*1f20*/  LOP3.LUT R13, R14, 0x7, RZ, 0xc0, !PT ;  /* 0x000000070e0d7812 */ /* 0x000fe400078ec0ff */
[----:B------:R-:W-:Y:S02]  /*1f30*/  SHF.R.U32.HI R14, RZ, 0x4, R14 ;  /* 0x00000004ff0e7819 */ /* 0x000fe4000001160e */
[----:B------:R-:W-:Y:S02]  /*1f40*/  SHF.L.U32 R12, R12, 0x3, RZ ;  /* 0x000000030c0c7819 */ /* 0x000fe400000006ff */
[----:B------:R-:W-:Y:S02]  /*1f50*/  SHF.L.U32 R14, R14, 0x3, RZ ;  /* 0x000000030e0e7819 */ /* 0x000fe400000006ff */
[----:B------:R-:W-:-:S05]  /*1f60*/  LOP3.LUT R13, R12, 0x8, R13, 0xe2, !PT ;  /* 0x000000080c0d7812 */ /* 0x000fca00078ee20d */
[C-C-:B------:R-:W-:Y:S02]  /*1f70*/  IMAD R50, R13.reuse, 0x28, R14.reuse ;  /* 0x000000280d327824 */ /* 0x140fe400078e020e */
[----:B------:R-:W-:-:S03]  /*1f80*/  IMAD R51, R13, 0x48, R14 ;  /* 0x000000480d337824 */ /* 0x000fc600078e020e */
[C---:B------:R-:W-:Y:S01]  /*1f90*/  LEA R18, R50.reuse, R0, 0x1 ;  /* 0x0000000032127211 */ /* 0x040fe200078e08ff */
[C---:B------:R-:W-:Y:S01]  /*1fa0*/  IMAD.U32 R12, R51.reuse, 0x2, R46 ;  /* 0x00000002330c7824 */ /* 0x040fe200078e002e */
[----:B------:R-:W-:Y:S02]  /*1fb0*/  LEA R20, R51, R20, 0x1 ;  /* 0x0000001433147211 */ /* 0x000fe400078e08ff */
[----:B------:R-:W-:Y:S02]  /*1fc0*/  LEA R24, R50, R21, 0x1 ;  /* 0x0000001532187211 */ /* 0x000fe400078e08ff */
[----:B------:R-:W-:Y:S04]  /*1fd0*/  LDSM.16.MT88.4 R16, [R18] ;  /* 0x000000001210783b */ /* 0x000fe80000004200 */
[----:B------:R-:W0:Y:S04]  /*1fe0*/  LDSM.16.M88.4 R12, [R12] ;  /* 0x000000000c0c783b */ /* 0x000e280000000200 */
[----:B------:R-:W-:Y:S04]  /*1ff0*/  LDSM.16.M88.4 R20, [R20] ;  /* 0x000000001414783b */ /* 0x000fe80000000200 */
[----:B------:R-:W1:Y:S01]  /*2000*/  LDSM.16.MT88.4 R24, [R24] ;  /* 0x000000001818783b */ /* 0x000e620000004200 */
[C---:B0-----:R-:W-:Y:S08]  /*2010*/  HMMA.16816.F16 R16, R12.reuse, R16, R28 ;  /* 0x000000100c10723c */ /* 0x041ff0000000081c */
[----:B------:R-:W-:Y:S01]  /*2020*/  HMMA.16816.F16 R28, R12, R18, R10 ;  /* 0x000000120c1c723c */ /* 0x000fe2000000080a */
[----:B------:R-:W-:Y:S01]  /*2030*/  VIADD R10, R46, 0x40 ;  /* 0x000000402e0a7836 */ /* 0x000fe20000000000 */
[----:B------:R-:W-:-:S04]  /*2040*/  IADD3 R11, PT, PT, R0, 0xa00, RZ ;  /* 0x00000a00000b7810 */ /* 0x000fc80007ffe0ff */
[----:B------:R-:W-:Y:S01]  /*2050*/  LEA R18, R51, R10, 0x1 ;  /* 0x0000000a33127211 */ /* 0x000fe200078e08ff */
[----:B------:R-:W-:-:S05]  /*2060*/  IMAD.U32 R12, R50, 0x2, R11 ;  /* 0x00000002320c7824 */ /* 0x000fca00078e000b */
[C---:B-1----:R-:W-:Y:S01]  /*2070*/  HMMA.16816.F16 R10, R20.reuse, R24, R16 ;  /* 0x00000018140a723c */ /* 0x042fe20000000810 */
[----:B------:R-:W-:Y:S04]  /*2080*/  LDSM.16.M88.4 R16, [R18] ;  /* 0x000000001210783b */ /* 0x000fe80000000200 */
[----:B------:R-:W0:Y:S03]  /*2090*/  LDSM.16.MT88.4 R12, [R12] ;  /* 0x000000000c0c783b */ /* 0x000e260000004200 */
[----:B------:R-:W-:Y:S01]  /*20a0*/  HMMA.16816.F16 R28, R20, R26, R28 ;  /* 0x0000001a141c723c */ /* 0x000fe2000000081c */
[----:B------:R-:W-:Y:S02]  /*20b0*/  IADD3 R21, PT, PT, R0, 0xf00, RZ ;  /* 0x00000f0000157810 */ /* 0x000fe40007ffe0ff */
[----:B------:R-:W-:-:S03]  /*20c0*/  IADD3 R20, PT, PT, R46, 0x60, RZ ;  /* 0x000000602e147810 */ /* 0x000fc60007ffe0ff */
[----:B------:R-:W-:Y:S01]  /*20d0*/  IMAD.U32 R21, R50, 0x2, R21 ;  /* 0x0000000232157824 */ /* 0x000fe200078e0015 */
[----:B------:R-:W-:-:S05]  /*20e0*/  LEA R24, R51, R20, 0x1 ;  /* 0x0000001433187211 */ /* 0x000fca00078e08ff */
[----:B------:R-:W-:Y:S04]  /*20f0*/  LDSM.16.MT88.4 R20, [R21] ;  /* 0x000000001514783b */ /* 0x000fe80000004200 */
[----:B------:R-:W1:Y:S01]  /*2100*/  LDSM.16.M88.4 R24, [R24] ;  /* 0x000000001818783b */ /* 0x000e620000000200 */
[C---:B0-----:R-:W-:Y:S08]  /*2110*/  HMMA.16816.F16 R10, R16.reuse, R12, R10 ;  /* 0x0000000c100a723c */ /* 0x041ff0000000080a */
[----:B------:R-:W-:-:S12]  /*2120*/  HMMA.16816.F16 R14, R16, R14, R28 ;  /* 0x0000000e100e723c */ /* 0x000fd8000000081c */
[C---:B-1----:R-:W-:Y:S08]  /*2130*/  HMMA.16816.F16 R28, R24.reuse, R20, R10 ;  /* 0x00000014181c723c */ /* 0x042ff0000000080a */
[----:B------:R-:W-:Y:S01]  /*2140*/  HMMA.16816.F16 R10, R24, R22, R14 ;  /* 0x00000016180a723c */ /* 0x000fe2000000080e */
[----:B------:R-:W-:Y:S06]  /*2150*/  BAR.SYNC.DEFER_BLOCKING 0x0 ;  /* 0x0000000000007b1d */ /* 0x000fec0000010000 */
[----:B------:R-:W-:-:S13]  /*2160*/  @P0 BRA `(.L_x_5) ;  /* 0xffffffe4002c0947 */ /* 0x000fda000383ffff */
.L_x_0:
[----:B------:R-:W0:Y:S01]  /*2170*/  S2R R2, SR_TID.X ;  /* 0x0000000000027919 */ /* 0x000e220000002100 */
[----:B------:R-:W1:Y:S01]  /*2180*/  LDC R9, c[0x0][0x3ac] ;  /* 0x0000eb00ff097b82 */ /* 0x000e620000000800 */
[----:B------:R-:W2:Y:S01]  /*2190*/  S2R R3, SR_CTAID.Y ;  /* 0x0000000000037919 */ /* 0x000ea20000002600 */
[----:B------:R-:W3:Y:S06]  /*21a0*/  S2R R5, SR_CTAID.X ;  /* 0x0000000000057919 */ /* 0x000eec0000002500 */
[----:B------:R-:W4:Y:S01]  /*21b0*/  LDC.64 R6, c[0x0][0x3a0] ;  /* 0x0000e800ff067b82 */ /* 0x000f220000000a00 */
[----:B------:R-:W5:Y:S01]  /*21c0*/  S2R R4, SR_LANEID ;  /* 0x0000000000047919 */ /* 0x000f620000000000 */
[----:B-1----:R-:W-:-:S02]  /*21d0*/  SHF.R.U32.HI R13, RZ, 0x1, R9 ;  /* 0x00000001ff0d7819 */ /* 0x002fc40000011609 */
[--C-:B0-----:R-:W-:Y:S02]  /*21e0*/  SHF.R.U32.HI R0, RZ, 0x2, R2.reuse ;  /* 0x00000002ff007819 */ /* 0x101fe40000011602 */
[----:B------:R-:W-:Y:S02]  /*21f0*/  SHF.R.U32.HI R2, RZ, 0x1, R2 ;  /* 0x00000001ff027819 */ /* 0x000fe40000011602 */
[----:B------:R-:W-:Y:S02]  /*2200*/  LOP3.LUT R0, R0, 0xf0, RZ, 0xc0, !PT ;  /* 0x000000f000007812 */ /* 0x000fe400078ec0ff */
[----:B------:R-:W-:Y:S02]  /*2210*/  LOP3.LUT R2, R2, 0x10, RZ, 0xc0, !PT ;  /* 0x0000001002027812 */ /* 0x000fe400078ec0ff */
[----:B--2---:R-:W-:-:S03]  /*2220*/  LEA R0, R3, R0, 0x5 ;  /* 0x0000000003007211 */ /* 0x004fc600078e28ff */
[----:B---3--:R-:W-:Y:S01]  /*2230*/  IMAD R3, R5, 0x20, R2 ;  /* 0x0000002005037824 */ /* 0x008fe200078e0202 */
[----:B-----5:R-:W-:Y:S02]  /*2240*/  SHF.R.U32.HI R5, RZ, 0x2, R4 ;  /* 0x00000002ff057819 */ /* 0x020fe40000011604 */
[----:B------:R-:W-:Y:S01]  /*2250*/  LOP3.LUT R2, R4, 0x3, RZ, 0xc0, !PT ;  /* 0x0000000304027812 */ /* 0x000fe200078ec0ff */
[----:B------:R-:W-:Y:S01]  /*2260*/  IMAD R9, R0, R9, R3 ;  /* 0x0000000900097224 */ /* 0x000fe200078e0203 */
[----:B------:R-:W-:-:S03]  /*2270*/  MOV R3, RZ ;  /* 0x000000ff00037202 */ /* 0x000fc60000000f00 */
[----:B------:R-:W-:-:S04]  /*2280*/  IMAD.WIDE.U32 R4, R5, R13, R2 ;  /* 0x0000000d05047225 */ /* 0x000fc800078e0002 */
[----:B----4-:R-:W-:-:S03]  /*2290*/  IMAD.WIDE R2, R9, 0x2, R6 ;  /* 0x0000000209027825 */ /* 0x010fc600078e0206 */
[----:B------:R-:W-:-:S04]  /*22a0*/  LEA R2, P0, R4, R2, 0x2 ;  /* 0x0000000204027211 */ /* 0x000fc800078010ff */
[----:B------:R-:W-:-:S03]  /*22b0*/  LEA.HI.X R3, R4, R3, R5, 0x2, P0 ;  /* 0x0000000304037211 */ /* 0x000fc600000f1405 */
[----:B------:R-:W-:Y:S02]  /*22c0*/  IMAD.WIDE.U32 R4, R13, 0x20, R2 ;  /* 0x000000200d047825 */ /* 0x000fe400078e0002 */
[----:B------:R-:W-:Y:S04]  /*22d0*/  STG.E desc[UR14][R2.64], R28 ;  /* 0x0000001c02007986 */ /* 0x000fe8000c10190e */
[----:B------:R-:W-:Y:S04]  /*22e0*/  STG.E desc[UR14][R4.64], R29 ;  /* 0x0000001d04007986 */ /* 0x000fe8000c10190e */
[----:B------:R-:W-:Y:S04]  /*22f0*/  STG.E desc[UR14][R2.64+0x10], R10 ;  /* 0x0000100a02007986 */ /* 0x000fe8000c10190e */
[----:B------:R-:W-:Y:S01]  /*2300*/  STG.E desc[UR14][R4.64+0x10], R11 ;  /* 0x0000100b04007986 */ /* 0x000fe2000c10190e */
[----:B------:R-:W-:Y:S05]  /*2310*/  EXIT ;  /* 0x000000000000794d */ /* 0x000fea0003800000 */
        .weak           $__internal_0_$__cuda_sm20_div_u16
        .type           $__internal_0_$__cuda_sm20_div_u16,@function
        .size           $__internal_0_$__cuda_sm20_div_u16,(.L_x_7 - $__internal_0_$__cuda_sm20_div_u16)
$__internal_0_$__cuda_sm20_div_u16:
[----:B------:R-:W0:Y:S01]  /*2320*/  I2F.U16 R12, UR6 ;  /* 0x00000006000c7d06 */ /* 0x000e220008101000 */
[----:B------:R-:W-:Y:S01]  /*2330*/  MOV R13, 0x4b800000 ;  /* 0x4b800000000d7802 */ /* 0x000fe20000000f00 */
[----:B------:R-:W-:Y:S01]  /*2340*/  UISETP.NE.U32.AND UP0, UPT, UR6, URZ, UPT ;  /* 0x000000ff0600728c */ /* 0x000fe2000bf05070 */
[----:B------:R-:W-:Y:S02]  /*2350*/  I2FP.F32.U32.RZ R10, R10 ;  /* 0x0000000a000a7245 */ /* 0x000fe4000020d000 */
[C---:B0-----:R-:W-:Y:S02]  /*2360*/  FSETP.GEU.AND P1, PT, |R12|.reuse, 1.175494350822287508e-38, PT ;  /* 0x008000000c00780b */ /* 0x041fe40003f2e200 */
[----:B------:R-:W-:Y:S02]  /*2370*/  FSETP.GT.AND P0, PT, |R12|, 8.50705917302346158658e+37, PT ;  /* 0x7e8000000c00780b */ /* 0x000fe40003f04200 */
[----:B------:R-:W-:-:S04]  /*2380*/  FSEL R13, R13, 1, !P1 ;  /* 0x3f8000000d0d7808 */ /* 0x000fc80004800000 */
[----:B------:R-:W-:-:S05]  /*2390*/  FSEL R13, R13, 0.25, !P0 ;  /* 0x3e8000000d0d7808 */ /* 0x000fca0004000000 */
[----:B------:R-:W-:Y:S01]  /*23a0*/  FMUL R14, R12, R13 ;  /* 0x0000000d0c0e7220 */ /* 0x000fe20000400000 */
[----:B------:R-:W-:-:S05]  /*23b0*/  MOV R12, R15 ;  /* 0x0000000f000c7202 */ /* 0x000fca0000000f00 */
[----:B------:R-:W0:Y:S02]  /*23c0*/  MUFU.RCP R14, R14 ;  /* 0x0000000e000e7308 */ /* 0x000e240000001000 */
[----:B0-----:R-:W-:-:S04]  /*23d0*/  FMUL R13, R13, R14 ;  /* 0x0000000e0d0d7220 */ /* 0x001fc80000400000 */
[----:B------:R-:W-:-:S04]  /*23e0*/  VIADD R13, R13, 0x2 ;  /* 0x000000020d0d7836 */ /* 0x000fc80000000000 */
[----:B------:R-:W-:Y:S01]  /*23f0*/  FMUL.RZ R10, R10, R13 ;  /* 0x0000000d0a0a7220 */ /* 0x000fe2000040c000 */
[----:B------:R-:W-:-:S05]  /*2400*/  MOV R13, 0x0 ;  /* 0x00000000000d7802 */ /* 0x000fca0000000f00 */
[----:B------:R-:W0:Y:S02]  /*2410*/  F2I.U32.TRUNC.NTZ R10, R10 ;  /* 0x0000000a000a7305 */ /* 0x000e24000020f000 */
[----:B0-----:R-:W-:-:S13]  /*2420*/  R2UR UR5, R10 ;  /* 0x000000000a0572ca */ /* 0x001fda00000e0000 */
[----:B------:R-:W-:-:S07]  /*2430*/  ULOP3.LUT UR7, UR5, 0xffff, URZ, 0xc0, !UPT ;  /* 0x0000ffff05077892 */ /* 0x000fce000f8ec0ff */
[----:B------:R-:W-:Y:S01]  /*2440*/  @!UP0 UMOV UR7, 0xffffffff ;  /* 0xffffffff00078882 */ /* 0x000fe20000000000 */
[----:B------:R-:W-:Y:S05]  /*2450*/  RET.REL.NODEC R12 `(_Z5HGEMMPiS_P6__halfS1_S1_iiiii) ;  /* 0xffffffd80ce87950 */ /* 0x000fea0003c3ffff */
.L_x_6:
[----:B------:R-:W-:-:S00]  /*2460*/  BRA `(.L_x_6) ;  /* 0xfffffffc00fc7947 */ /* 0x000fc0000383ffff */
[----:B------:R-:W-:-:S00]  /*2470*/  NOP ;  /* 0x0000000000007918 */ /* 0x000fc00000000000 */
        /* <DEDUP_REMOVED lines=8> */
.L_x_7:


//--------------------- .nv.shared._Z5HGEMMPiS_P6__halfS1_S1_iiiii --------------------------
	.section	.nv.shared._Z5HGEMMPiS_P6__halfS1_S1_iiiii,"aw",@nobits
	.sectionflags	@""
	.align	2
.nv.shared._Z5HGEMMPiS_P6__halfS1_S1_iiiii:
	.zero		10752


//--------------------- .nv.shared.reserved.0     --------------------------
	.section	.nv.shared.reserved.0,"aw",@nobits
	.weak		__nv_reservedSMEM_offset_0_alias
	.size		__nv_reservedSMEM_offset_0_alias, 0, 64
	.other		__nv_reservedSMEM_offset_0_alias,@"STO_CUDA_RESERVED_SHARED STV_DEFAULT"
__nv_reservedSMEM_offset_0_alias:
	.zero		0
	.zero		64


//--------------------- .nv.constant0._Z5HGEMMPiS_P6__halfS1_S1_iiiii --------------------------
	.section	.nv.constant0._Z5HGEMMPiS_P6__halfS1_S1_iiiii,"a",@progbits
	.sectionflags	@""
	.align	4
.nv.constant0._Z5HGEMMPiS_P6__halfS1_S1_iiiii:
	.zero		956


//--------------------- SYMBOLS --------------------------

	.type		.nv.reservedSmem.offset0,@object
	.size		.nv.reservedSmem.offset0,0x4
	.type		.nv.reservedSmem.cap,@object
	.size		.nv.reservedSmem.cap,0x4
